	.target	sm_90a

	.elftype	@"ET_EXEC"


//--------------------- .note.nv.tkinfo           --------------------------
	.section	.note.nv.tkinfo,"",@"SHT_NOTE"
	.sectionflags	@"SHF_NOTE_NV_TKINFO"
	.tkinfo
        /*0018*/ 	.word	0x00000002
        /*0030*/ 	.string	""
        /*0030*/ 	.string	"ptxas"
        /*0030*/ 	.string	"Cuda compilation tools, release 13.0, V13.0.88"
        /*0030*/ 	.string	"Build cuda_13.0.r13.0/compiler.36424714_0"
        /*0030*/ 	.string	"-arch sm_90a -m 64 "



//--------------------- .note.nv.cuinfo           --------------------------
	.section	.note.nv.cuinfo,"",@"SHT_NOTE"
	.sectionflags	@"SHF_NOTE_NV_CUINFO"
        /*0018*/ 	.short	0x0002
        /*001a*/ 	.short	0x005a
        /*001c*/ 	.short	0x0082
	.zero		2


//--------------------- .nv.info                  --------------------------
	.section	.nv.info,"",@"SHT_CUDA_INFO"
	.align	4


	//----- nvinfo : EIATTR_REGCOUNT
	.align		4
        /*0000*/ 	.byte	0x04, 0x2f
        /*0002*/ 	.short	(.L_15 - .L_14)
	.align		4
.L_14:
        /*0004*/ 	.word	index@(_ZN7cutlass13device_kernelINS_4gemm6kernel13GemmUniversalIN4cute5tupleIJiiiiEEENS1_10collective13CollectiveMmaINS1_34MainloopSm90TmaGmmaWarpSpecializedILi28ENS5_IJNS4_1CILi1EEESB_SB_EEENS1_32KernelTmaWarpSpecializedPingpongEEENS5_IJNSA_ILi64EEESF_NSA_ILi32EEEEEENS_10bfloat16_tENS5_IJlSB_lEEESI_SJ_NS4_8TiledMMAINS4_8MMA_AtomIJNS4_4SM904GMMA27MMA_64x64x16_F32BF16BF16_SSILNSN_5MajorE0ELSP_0ELNSN_7ScaleInE1ELSQ_1EEEEEENS4_6LayoutISC_NS5_IJNSA_ILi0EEESU_SU_EEEEENS5_IJNS4_10UnderscoreESX_SX_EEEEENS4_13SM90_TMA_LOADENS4_14ComposedLayoutINS4_7SwizzleILi2ELi4ELi3EEENS4_18smem_ptr_flag_bitsILi16EEENST_INS5_IJNSA_ILi8EEESG_EEENS5_IJSG_SB_EEEEEEEvNS4_8identityES10_S1A_vS1B_EENS_8epilogue10collective6detail29Sm90TmaWarpSpecializedAdapterINS1E_15DefaultEpilogueISI_SJ_SJ_NS1D_6thread17LinearCombinationISI_Li1EffLNS1I_9ScaleType4KindE0ELNS_15FloatRoundStyleE2ESI_EENS1_15EpilogueDefaultEEEEEvvEEEEvNT_6ParamsE)
        /*0008*/ 	.word	0x000000a8


	//----- nvinfo : EIATTR_FRAME_SIZE
	.align		4
.L_15:
        /*000c*/ 	.byte	0x04, 0x11
        /*000e*/ 	.short	(.L_17 - .L_16)
	.align		4
.L_16:
        /*0010*/ 	.word	index@(_ZN7cutlass13device_kernelINS_4gemm6kernel13GemmUniversalIN4cute5tupleIJiiiiEEENS1_10collective13CollectiveMmaINS1_34MainloopSm90TmaGmmaWarpSpecializedILi28ENS5_IJNS4_1CILi1EEESB_SB_EEENS1_32KernelTmaWarpSpecializedPingpongEEENS5_IJNSA_ILi64EEESF_NSA_ILi32EEEEEENS_10bfloat16_tENS5_IJlSB_lEEESI_SJ_NS4_8TiledMMAINS4_8MMA_AtomIJNS4_4SM904GMMA27MMA_64x64x16_F32BF16BF16_SSILNSN_5MajorE0ELSP_0ELNSN_7ScaleInE1ELSQ_1EEEEEENS4_6LayoutISC_NS5_IJNSA_ILi0EEESU_SU_EEEEENS5_IJNS4_10UnderscoreESX_SX_EEEEENS4_13SM90_TMA_LOADENS4_14ComposedLayoutINS4_7SwizzleILi2ELi4ELi3EEENS4_18smem_ptr_flag_bitsILi16EEENST_INS5_IJNSA_ILi8EEESG_EEENS5_IJSG_SB_EEEEEEEvNS4_8identityES10_S1A_vS1B_EENS_8epilogue10collective6detail29Sm90TmaWarpSpecializedAdapterINS1E_15DefaultEpilogueISI_SJ_SJ_NS1D_6thread17LinearCombinationISI_Li1EffLNS1I_9ScaleType4KindE0ELNS_15FloatRoundStyleE2ESI_EENS1_15EpilogueDefaultEEEEEvvEEEEvNT_6ParamsE)
        /*0014*/ 	.word	0x00000008


	//----- nvinfo : EIATTR_MIN_STACK_SIZE
	.align		4
.L_17:
        /*0018*/ 	.byte	0x04, 0x12
        /*001a*/ 	.short	(.L_19 - .L_18)
	.align		4
.L_18:
        /*001c*/ 	.word	index@(_ZN7cutlass13device_kernelINS_4gemm6kernel13GemmUniversalIN4cute5tupleIJiiiiEEENS1_10collective13CollectiveMmaINS1_34MainloopSm90TmaGmmaWarpSpecializedILi28ENS5_IJNS4_1CILi1EEESB_SB_EEENS1_32KernelTmaWarpSpecializedPingpongEEENS5_IJNSA_ILi64EEESF_NSA_ILi32EEEEEENS_10bfloat16_tENS5_IJlSB_lEEESI_SJ_NS4_8TiledMMAINS4_8MMA_AtomIJNS4_4SM904GMMA27MMA_64x64x16_F32BF16BF16_SSILNSN_5MajorE0ELSP_0ELNSN_7ScaleInE1ELSQ_1EEEEEENS4_6LayoutISC_NS5_IJNSA_ILi0EEESU_SU_EEEEENS5_IJNS4_10UnderscoreESX_SX_EEEEENS4_13SM90_TMA_LOADENS4_14ComposedLayoutINS4_7SwizzleILi2ELi4ELi3EEENS4_18smem_ptr_flag_bitsILi16EEENST_INS5_IJNSA_ILi8EEESG_EEENS5_IJSG_SB_EEEEEEEvNS4_8identityES10_S1A_vS1B_EENS_8epilogue10collective6detail29Sm90TmaWarpSpecializedAdapterINS1E_15DefaultEpilogueISI_SJ_SJ_NS1D_6thread17LinearCombinationISI_Li1EffLNS1I_9ScaleType4KindE0ELNS_15FloatRoundStyleE2ESI_EENS1_15EpilogueDefaultEEEEEvvEEEEvNT_6ParamsE)
        /*0020*/ 	.word	0x00000008
.L_19:


//--------------------- .nv.compat                --------------------------
	.section	.nv.compat,"",@"SHT_CUDA_COMPAT_INFO"
	.align	4
        /*0000*/ 	.byte	0x02, 0x09, 0x01, 0x00, 0x02, 0x02, 0x04, 0x00, 0x02, 0x05, 0x05, 0x00, 0x03, 0x07, 0x01, 0x01
        /*0010*/ 	.byte	0x02, 0x03, 0x01, 0x00, 0x02, 0x06, 0x01, 0x00, 0x04, 0x0b, 0x08, 0x00, 0x00, 0x00, 0x00, 0x00
        /*0020*/ 	.byte	0x00, 0x00, 0x00, 0x00


//--------------------- .nv.info._ZN7cutlass13device_kernelINS_4gemm6kernel13GemmUniversalIN4cute5tupleIJiiiiEEENS1_10collective13CollectiveMmaINS1_34MainloopSm90TmaGmmaWarpSpecializedILi28ENS5_IJNS4_1CILi1EEESB_SB_EEENS1_32KernelTmaWarpSpecializedPingpongEEENS5_IJNSA_ILi64EEESF_NSA_ILi32EEEEEENS_10bfloat16_tENS5_IJlSB_lEEESI_SJ_NS4_8TiledMMAINS4_8MMA_AtomIJNS4_4SM904GMMA27MMA_64x64x16_F32BF16BF16_SSILNSN_5MajorE0ELSP_0ELNSN_7ScaleInE1ELSQ_1EEEEEENS4_6LayoutISC_NS5_IJNSA_ILi0EEESU_SU_EEEEENS5_IJNS4_10UnderscoreESX_SX_EEEEENS4_13SM90_TMA_LOADENS4_14ComposedLayoutINS4_7SwizzleILi2ELi4ELi3EEENS4_18smem_ptr_flag_bitsILi16EEENST_INS5_IJNSA_ILi8EEESG_EEENS5_IJSG_SB_EEEEEEEvNS4_8identityES10_S1A_vS1B_EENS_8epilogue10collective6detail29Sm90TmaWarpSpecializedAdapterINS1E_15DefaultEpilogueISI_SJ_SJ_NS1D_6thread17LinearCombinationISI_Li1EffLNS1I_9ScaleType4KindE0ELNS_15FloatRoundStyleE2ESI_EENS1_15EpilogueDefaultEEEEEvvEEEEvNT_6ParamsE --------------------------
	.section	.nv.info._ZN7cutlass13device_kernelINS_4gemm6kernel13GemmUniversalIN4cute5tupleIJiiiiEEENS1_10collective13CollectiveMmaINS1_34MainloopSm90TmaGmmaWarpSpecializedILi28ENS5_IJNS4_1CILi1EEESB_SB_EEENS1_32KernelTmaWarpSpecializedPingpongEEENS5_IJNSA_ILi64EEESF_NSA_ILi32EEEEEENS_10bfloat16_tENS5_IJlSB_lEEESI_SJ_NS4_8TiledMMAINS4_8MMA_AtomIJNS4_4SM904GMMA27MMA_64x64x16_F32BF16BF16_SSILNSN_5MajorE0ELSP_0ELNSN_7ScaleInE1ELSQ_1EEEEEENS4_6LayoutISC_NS5_IJNSA_ILi0EEESU_SU_EEEEENS5_IJNS4_10UnderscoreESX_SX_EEEEENS4_13SM90_TMA_LOADENS4_14ComposedLayoutINS4_7SwizzleILi2ELi4ELi3EEENS4_18smem_ptr_flag_bitsILi16EEENST_INS5_IJNSA_ILi8EEESG_EEENS5_IJSG_SB_EEEEEEEvNS4_8identityES10_S1A_vS1B_EENS_8epilogue10collective6detail29Sm90TmaWarpSpecializedAdapterINS1E_15DefaultEpilogueISI_SJ_SJ_NS1D_6thread17LinearCombinationISI_Li1EffLNS1I_9ScaleType4KindE0ELNS_15FloatRoundStyleE2ESI_EENS1_15EpilogueDefaultEEEEEvvEEEEvNT_6ParamsE,"",@"SHT_CUDA_INFO"
	.sectionflags	@""
	.align	4


	//----- nvinfo : EIATTR_CUDA_API_VERSION
	.align		4
        /*0000*/ 	.byte	0x04, 0x37
        /*0002*/ 	.short	(.L_21 - .L_20)
.L_20:
        /*0004*/ 	.word	0x00000082


	//----- nvinfo : EIATTR_KPARAM_INFO
	.align		4
.L_21:
        /*0008*/ 	.byte	0x04, 0x17
        /*000a*/ 	.short	(.L_23 - .L_22)
.L_22:
        /*000c*/ 	.word	0x00000000
        /*0010*/ 	.short	0x0000
        /*0012*/ 	.short	0x0070
        /*0014*/ 	.byte	0x00, 0xf0, 0x01, 0x10


	//----- nvinfo : EIATTR_SPARSE_MMA_MASK
	.align		4
.L_23:
        /*0018*/ 	.byte	0x03, 0x50
        /*001a*/ 	.short	0x0000


	//----- nvinfo : EIATTR_MAXREG_COUNT
	.align		4
        /*001c*/ 	.byte	0x03, 0x1b
        /*001e*/ 	.short	0x00a8


	//----- nvinfo : EIATTR_NUM_BARRIERS
	.align		4
        /*0020*/ 	.byte	0x02, 0x4c
        /*0022*/ 	.byte	0x01
	.zero		1


	//----- nvinfo : EIATTR_EXTERNS
	.align		4
        /*0024*/ 	.byte	0x04, 0x0f
        /*0026*/ 	.short	(.L_25 - .L_24)


	//   ....[0]....
	.align		4
.L_24:
        /*0028*/ 	.word	index@(__assertfail)


	//----- nvinfo : EIATTR_ANNOTATIONS
	.align		4
.L_25:
        /*002c*/ 	.byte	0x04, 0x55
        /*002e*/ 	.short	(.L_27 - .L_26)


	//   ....[0]....
.L_26:
        /*0030*/ 	.word	0x00000001
        /*0034*/ 	.byte	0x00, 0x0e, 0x00, 0x00, 0x01, 0x00, 0x00, 0x00, 0x20, 0x44, 0x00, 0x00, 0x01, 0x00, 0x00, 0x00
        /*0044*/ 	.byte	0x10, 0x50, 0x00, 0x00


	//----- nvinfo : EIATTR_MERCURY_ISA_VERSION
	.align		4
.L_27:
        /*0048*/ 	.byte	0x03, 0x5f
        /*004a*/ 	.short	0x0101


	//----- nvinfo : EIATTR_INT_WARP_WIDE_INSTR_OFFSETS
	.align		4
        /*004c*/ 	.byte	0x04, 0x31
        /*004e*/ 	.short	(.L_29 - .L_28)


	//   ....[0]....
.L_28:
        /*0050*/ 	.word	0x00000710


	//   ....[1]....
        /*0054*/ 	.word	0x00000730


	//   ....[2]....
        /*0058*/ 	.word	0x000007b0


	//   ....[3]....
        /*005c*/ 	.word	0x000007c0


	//   ....[4]....
        /*0060*/ 	.word	0x000007d0


	//   ....[5]....
        /*0064*/ 	.word	0x000007f0


	//   ....[6]....
        /*0068*/ 	.word	0x00000880


	//   ....[7]....
        /*006c*/ 	.word	0x000008a0


	//----- nvinfo : EIATTR_COOP_GROUP_MASK_REGIDS
	.align		4
.L_29:
        /*0070*/ 	.byte	0x04, 0x29
        /*0072*/ 	.short	(.L_31 - .L_30)


	//   ....[0]....
.L_30:
        /*0074*/ 	.word	0xffffffff


	//   ....[1]....
        /*0078*/ 	.word	0xffffffff


	//   ....[2]....
        /*007c*/ 	.word	0xffffffff


	//   ....[3]....
        /*0080*/ 	.word	0xffffffff


	//   ....[4]....
        /*0084*/ 	.word	0xffffffff


	//   ....[5]....
        /*0088*/ 	.word	0xffffffff


	//----- nvinfo : EIATTR_COOP_GROUP_INSTR_OFFSETS
	.align		4
.L_31:
        /*008c*/ 	.byte	0x04, 0x28
        /*008e*/ 	.short	(.L_33 - .L_32)


	//   ....[0]....
.L_32:
        /*0090*/ 	.word	0x00000070


	//   ....[1]....
        /*0094*/ 	.word	0x00000080


	//   ....[2]....
        /*0098*/ 	.word	0x00000140


	//   ....[3]....
        /*009c*/ 	.word	0x00000600


	//   ....[4]....
        /*00a0*/ 	.word	0x00000640


	//   ....[5]....
        /*00a4*/ 	.word	0x00000690


	//----- nvinfo : EIATTR_REG_RECONFIG
	.align		4
.L_33:
        /*00a8*/ 	.byte	0x01, 0x54
	.zero		2


	//----- nvinfo : EIATTR_SYSCALL_OFFSETS
	.align		4
        /*00ac*/ 	.byte	0x04, 0x46
        /*00ae*/ 	.short	(.L_35 - .L_34)


	//   ....[0]....
.L_34:
        /*00b0*/ 	.word	0x00001930


	//----- nvinfo : EIATTR_MBARRIER_INSTR_OFFSETS
	.align		4
.L_35:
        /*00b4*/ 	.byte	0x04, 0x39
        /*00b6*/ 	.short	(.L_37 - .L_36)


	//   ....[0]....
.L_36:
        /*00b8*/ 	.word	0x00000260
        /*00bc*/ 	.word	0x000000ff
        /*00c0*/ 	.word	0x00000000
        /*00c4*/ 	.short	0x0100
        /*00c6*/ 	.byte	0x08
	.zero		1


	//   ....[1]....
        /*00c8*/ 	.word	0x00000270
        /*00cc*/ 	.word	0x000000ff
        /*00d0*/ 	.word	0x000000e0
        /*00d4*/ 	.short	0x0100
        /*00d6*/ 	.byte	0x08
	.zero		1


	//   ....[2]....
        /*00d8*/ 	.word	0x00000280
        /*00dc*/ 	.word	0x000000ff
        /*00e0*/ 	.word	0x00000008
        /*00e4*/ 	.short	0x0100
        /*00e6*/ 	.byte	0x08
	.zero		1


	//   ....[3]....
        /*00e8*/ 	.word	0x00000290
        /*00ec*/ 	.word	0x000000ff
        /*00f0*/ 	.word	0x000000e8
        /*00f4*/ 	.short	0x0100
        /*00f6*/ 	.byte	0x08
	.zero		1


	//   ....[4]....
        /*00f8*/ 	.word	0x000002a0
        /*00fc*/ 	.word	0x000000ff
        /*0100*/ 	.word	0x00000010
        /*0104*/ 	.short	0x0100
        /*0106*/ 	.byte	0x08
	.zero		1


	//   ....[5]....
        /*0108*/ 	.word	0x000002b0
        /*010c*/ 	.word	0x000000ff
        /*0110*/ 	.word	0x000000f0
        /*0114*/ 	.short	0x0100
        /*0116*/ 	.byte	0x08
	.zero		1


	//   ....[6]....
        /*0118*/ 	.word	0x000002c0
        /*011c*/ 	.word	0x000000ff
        /*0120*/ 	.word	0x00000018
        /*0124*/ 	.short	0x0100
        /*0126*/ 	.byte	0x08
	.zero		1


	//   ....[7]....
        /*0128*/ 	.word	0x000002d0
        /*012c*/ 	.word	0x000000ff
        /*0130*/ 	.word	0x000000f8
        /*0134*/ 	.short	0x0100
        /*0136*/ 	.byte	0x08
	.zero		1


	//   ....[8]....
        /*0138*/ 	.word	0x000002e0
        /*013c*/ 	.word	0x000000ff
        /*0140*/ 	.word	0x00000020
        /*0144*/ 	.short	0x0100
        /*0146*/ 	.byte	0x08
	.zero		1


	//   ....[9]....
        /*0148*/ 	.word	0x000002f0
        /*014c*/ 	.word	0x000000ff
        /*0150*/ 	.word	0x00000100
        /*0154*/ 	.short	0x0100
        /*0156*/ 	.byte	0x08
	.zero		1


	//   ....[10]....
        /*0158*/ 	.word	0x00000300
        /*015c*/ 	.word	0x000000ff
        /*0160*/ 	.word	0x00000028
        /*0164*/ 	.short	0x0100
        /*0166*/ 	.byte	0x08
	.zero		1


	//   ....[11]....
        /*0168*/ 	.word	0x00000310
        /*016c*/ 	.word	0x000000ff
        /*0170*/ 	.word	0x00000108
        /*0174*/ 	.short	0x0100
        /*0176*/ 	.byte	0x08
	.zero		1


	//   ....[12]....
        /*0178*/ 	.word	0x00000320
        /*017c*/ 	.word	0x000000ff
        /*0180*/ 	.word	0x00000030
        /*0184*/ 	.short	0x0100
        /*0186*/ 	.byte	0x08
	.zero		1


	//   ....[13]....
        /*0188*/ 	.word	0x00000330
        /*018c*/ 	.word	0x000000ff
        /*0190*/ 	.word	0x00000110
        /*0194*/ 	.short	0x0100
        /*0196*/ 	.byte	0x08
	.zero		1


	//   ....[14]....
        /*0198*/ 	.word	0x00000340
        /*019c*/ 	.word	0x000000ff
        /*01a0*/ 	.word	0x00000038
        /*01a4*/ 	.short	0x0100
        /*01a6*/ 	.byte	0x08
	.zero		1


	//   ....[15]....
        /*01a8*/ 	.word	0x00000350
        /*01ac*/ 	.word	0x000000ff
        /*01b0*/ 	.word	0x00000118
        /*01b4*/ 	.short	0x0100
        /*01b6*/ 	.byte	0x08
	.zero		1


	//   ....[16]....
        /*01b8*/ 	.word	0x00000360
        /*01bc*/ 	.word	0x000000ff
        /*01c0*/ 	.word	0x00000040
        /*01c4*/ 	.short	0x0100
        /*01c6*/ 	.byte	0x08
	.zero		1


	//   ....[17]....
        /*01c8*/ 	.word	0x00000370
        /*01cc*/ 	.word	0x000000ff
        /*01d0*/ 	.word	0x00000120
        /*01d4*/ 	.short	0x0100
        /*01d6*/ 	.byte	0x08
	.zero		1


	//   ....[18]....
        /*01d8*/ 	.word	0x00000380
        /*01dc*/ 	.word	0x000000ff
        /*01e0*/ 	.word	0x00000048
        /*01e4*/ 	.short	0x0100
        /*01e6*/ 	.byte	0x08
	.zero		1


	//   ....[19]....
        /*01e8*/ 	.word	0x00000390
        /*01ec*/ 	.word	0x000000ff
        /*01f0*/ 	.word	0x00000128
        /*01f4*/ 	.short	0x0100
        /*01f6*/ 	.byte	0x08
	.zero		1


	//   ....[20]....
        /*01f8*/ 	.word	0x000003a0
        /*01fc*/ 	.word	0x000000ff
        /*0200*/ 	.word	0x00000050
        /*0204*/ 	.short	0x0100
        /*0206*/ 	.byte	0x08
	.zero		1


	//   ....[21]....
        /*0208*/ 	.word	0x000003b0
        /*020c*/ 	.word	0x000000ff
        /*0210*/ 	.word	0x00000130
        /*0214*/ 	.short	0x0100
        /*0216*/ 	.byte	0x08
	.zero		1


	//   ....[22]....
        /*0218*/ 	.word	0x000003c0
        /*021c*/ 	.word	0x000000ff
        /*0220*/ 	.word	0x00000058
        /*0224*/ 	.short	0x0100
        /*0226*/ 	.byte	0x08
	.zero		1


	//   ....[23]....
        /*0228*/ 	.word	0x000003d0
        /*022c*/ 	.word	0x000000ff
        /*0230*/ 	.word	0x00000138
        /*0234*/ 	.short	0x0100
        /*0236*/ 	.byte	0x08
	.zero		1


	//   ....[24]....
        /*0238*/ 	.word	0x000003e0
        /*023c*/ 	.word	0x000000ff
        /*0240*/ 	.word	0x00000060
        /*0244*/ 	.short	0x0100
        /*0246*/ 	.byte	0x08
	.zero		1


	//   ....[25]....
        /*0248*/ 	.word	0x000003f0
        /*024c*/ 	.word	0x000000ff
        /*0250*/ 	.word	0x00000140
        /*0254*/ 	.short	0x0100
        /*0256*/ 	.byte	0x08
	.zero		1


	//   ....[26]....
        /*0258*/ 	.word	0x00000400
        /*025c*/ 	.word	0x000000ff
        /*0260*/ 	.word	0x00000068
        /*0264*/ 	.short	0x0100
        /*0266*/ 	.byte	0x08
	.zero		1


	//   ....[27]....
        /*0268*/ 	.word	0x00000410
        /*026c*/ 	.word	0x000000ff
        /*0270*/ 	.word	0x00000148
        /*0274*/ 	.short	0x0100
        /*0276*/ 	.byte	0x08
	.zero		1


	//   ....[28]....
        /*0278*/ 	.word	0x00000420
        /*027c*/ 	.word	0x000000ff
        /*0280*/ 	.word	0x00000070
        /*0284*/ 	.short	0x0100
        /*0286*/ 	.byte	0x08
	.zero		1


	//   ....[29]....
        /*0288*/ 	.word	0x00000430
        /*028c*/ 	.word	0x000000ff
        /*0290*/ 	.word	0x00000150
        /*0294*/ 	.short	0x0100
        /*0296*/ 	.byte	0x08
	.zero		1


	//   ....[30]....
        /*0298*/ 	.word	0x00000440
        /*029c*/ 	.word	0x000000ff
        /*02a0*/ 	.word	0x00000078
        /*02a4*/ 	.short	0x0100
        /*02a6*/ 	.byte	0x08
	.zero		1


	//   ....[31]....
        /*02a8*/ 	.word	0x00000450
        /*02ac*/ 	.word	0x000000ff
        /*02b0*/ 	.word	0x00000158
        /*02b4*/ 	.short	0x0100
        /*02b6*/ 	.byte	0x08
	.zero		1


	//   ....[32]....
        /*02b8*/ 	.word	0x00000460
        /*02bc*/ 	.word	0x000000ff
        /*02c0*/ 	.word	0x00000080
        /*02c4*/ 	.short	0x0100
        /*02c6*/ 	.byte	0x08
	.zero		1


	//   ....[33]....
        /*02c8*/ 	.word	0x00000470
        /*02cc*/ 	.word	0x000000ff
        /*02d0*/ 	.word	0x00000160
        /*02d4*/ 	.short	0x0100
        /*02d6*/ 	.byte	0x08
	.zero		1


	//   ....[34]....
        /*02d8*/ 	.word	0x00000480
        /*02dc*/ 	.word	0x000000ff
        /*02e0*/ 	.word	0x00000088
        /*02e4*/ 	.short	0x0100
        /*02e6*/ 	.byte	0x08
	.zero		1


	//   ....[35]....
        /*02e8*/ 	.word	0x00000490
        /*02ec*/ 	.word	0x000000ff
        /*02f0*/ 	.word	0x00000168
        /*02f4*/ 	.short	0x0100
        /*02f6*/ 	.byte	0x08
	.zero		1


	//   ....[36]....
        /*02f8*/ 	.word	0x000004a0
        /*02fc*/ 	.word	0x000000ff
        /*0300*/ 	.word	0x00000090
        /*0304*/ 	.short	0x0100
        /*0306*/ 	.byte	0x08
	.zero		1


	//   ....[37]....
        /*0308*/ 	.word	0x000004b0
        /*030c*/ 	.word	0x000000ff
        /*0310*/ 	.word	0x00000170
        /*0314*/ 	.short	0x0100
        /*0316*/ 	.byte	0x08
	.zero		1


	//   ....[38]....
        /*0318*/ 	.word	0x000004c0
        /*031c*/ 	.word	0x000000ff
        /*0320*/ 	.word	0x00000098
        /*0324*/ 	.short	0x0100
        /*0326*/ 	.byte	0x08
	.zero		1


	//   ....[39]....
        /*0328*/ 	.word	0x000004d0
        /*032c*/ 	.word	0x000000ff
        /*0330*/ 	.word	0x00000178
        /*0334*/ 	.short	0x0100
        /*0336*/ 	.byte	0x08
	.zero		1


	//   ....[40]....
        /*0338*/ 	.word	0x000004e0
        /*033c*/ 	.word	0x000000ff
        /*0340*/ 	.word	0x000000a0
        /*0344*/ 	.short	0x0100
        /*0346*/ 	.byte	0x08
	.zero		1


	//   ....[41]....
        /*0348*/ 	.word	0x000004f0
        /*034c*/ 	.word	0x000000ff
        /*0350*/ 	.word	0x00000180
        /*0354*/ 	.short	0x0100
        /*0356*/ 	.byte	0x08
	.zero		1


	//   ....[42]....
        /*0358*/ 	.word	0x00000500
        /*035c*/ 	.word	0x000000ff
        /*0360*/ 	.word	0x000000a8
        /*0364*/ 	.short	0x0100
        /*0366*/ 	.byte	0x08
	.zero		1


	//   ....[43]....
        /*0368*/ 	.word	0x00000510
        /*036c*/ 	.word	0x000000ff
        /*0370*/ 	.word	0x00000188
        /*0374*/ 	.short	0x0100
        /*0376*/ 	.byte	0x08
	.zero		1


	//   ....[44]....
        /*0378*/ 	.word	0x00000520
        /*037c*/ 	.word	0x000000ff
        /*0380*/ 	.word	0x000000b0
        /*0384*/ 	.short	0x0100
        /*0386*/ 	.byte	0x08
	.zero		1


	//   ....[45]....
        /*0388*/ 	.word	0x00000530
        /*038c*/ 	.word	0x000000ff
        /*0390*/ 	.word	0x00000190
        /*0394*/ 	.short	0x0100
        /*0396*/ 	.byte	0x08
	.zero		1


	//   ....[46]....
        /*0398*/ 	.word	0x00000540
        /*039c*/ 	.word	0x000000ff
        /*03a0*/ 	.word	0x000000b8
        /*03a4*/ 	.short	0x0100
        /*03a6*/ 	.byte	0x08
	.zero		1


	//   ....[47]....
        /*03a8*/ 	.word	0x00000550
        /*03ac*/ 	.word	0x000000ff
        /*03b0*/ 	.word	0x00000198
        /*03b4*/ 	.short	0x0100
        /*03b6*/ 	.byte	0x08
	.zero		1


	//   ....[48]....
        /*03b8*/ 	.word	0x00000560
        /*03bc*/ 	.word	0x000000ff
        /*03c0*/ 	.word	0x000000c0
        /*03c4*/ 	.short	0x0100
        /*03c6*/ 	.byte	0x08
	.zero		1


	//   ....[49]....
        /*03c8*/ 	.word	0x00000570
        /*03cc*/ 	.word	0x000000ff
        /*03d0*/ 	.word	0x000001a0
        /*03d4*/ 	.short	0x0100
        /*03d6*/ 	.byte	0x08
	.zero		1


	//   ....[50]....
        /*03d8*/ 	.word	0x00000580
        /*03dc*/ 	.word	0x000000ff
        /*03e0*/ 	.word	0x000000c8
        /*03e4*/ 	.short	0x0100
        /*03e6*/ 	.byte	0x08
	.zero		1


	//   ....[51]....
        /*03e8*/ 	.word	0x00000590
        /*03ec*/ 	.word	0x000000ff
        /*03f0*/ 	.word	0x000001a8
        /*03f4*/ 	.short	0x0100
        /*03f6*/ 	.byte	0x08
	.zero		1


	//   ....[52]....
        /*03f8*/ 	.word	0x000005a0
        /*03fc*/ 	.word	0x000000ff
        /*0400*/ 	.word	0x000000d0
        /*0404*/ 	.short	0x0100
        /*0406*/ 	.byte	0x08
	.zero		1


	//   ....[53]....
        /*0408*/ 	.word	0x000005b0
        /*040c*/ 	.word	0x000000ff
        /*0410*/ 	.word	0x000001b0
        /*0414*/ 	.short	0x0100
        /*0416*/ 	.byte	0x08
	.zero		1


	//   ....[54]....
        /*0418*/ 	.word	0x000005c0
        /*041c*/ 	.word	0x000000ff
        /*0420*/ 	.word	0x000000d8
        /*0424*/ 	.short	0x0100
        /*0426*/ 	.byte	0x08
	.zero		1


	//   ....[55]....
        /*0428*/ 	.word	0x000005d0
        /*042c*/ 	.word	0x000000ff
        /*0430*/ 	.word	0x000001b8
        /*0434*/ 	.short	0x0100
        /*0436*/ 	.byte	0x08
	.zero		1


	//   ....[56]....
        /*0438*/ 	.word	0x000008e0
        /*043c*/ 	.word	0x000000ff
        /*0440*/ 	.word	0x000001f0
        /*0444*/ 	.short	0x0100
        /*0446*/ 	.byte	0x08
	.zero		1


	//   ....[57]....
        /*0448*/ 	.word	0x00000950
        /*044c*/ 	.word	0x000000ff
        /*0450*/ 	.word	0x000001f8
        /*0454*/ 	.short	0x0100
        /*0456*/ 	.byte	0x08
	.zero		1


	//   ....[58]....
        /*0458*/ 	.word	0x00000970
        /*045c*/ 	.word	0x000000ff
        /*0460*/ 	.word	0x000001d0
        /*0464*/ 	.short	0x0100
        /*0466*/ 	.byte	0x09
	.zero		1


	//   ....[59]....
        /*0468*/ 	.word	0x00000980
        /*046c*/ 	.word	0x000000ff
        /*0470*/ 	.word	0x000001d8
        /*0474*/ 	.short	0x0100
        /*0476*/ 	.byte	0x09
	.zero		1


	//   ....[60]....
        /*0478*/ 	.word	0x00000990
        /*047c*/ 	.word	0x000000ff
        /*0480*/ 	.word	0x000001e0
        /*0484*/ 	.short	0x0100
        /*0486*/ 	.byte	0x09
	.zero		1


	//   ....[61]....
        /*0488*/ 	.word	0x000009a0
        /*048c*/ 	.word	0x000000ff
        /*0490*/ 	.word	0x000001e8
        /*0494*/ 	.short	0x0100
        /*0496*/ 	.byte	0x09
	.zero		1


	//   ....[62]....
        /*0498*/ 	.word	0x00001810
        /*049c*/ 	.word	0x0000003d
        /*04a0*/ 	.word	0x00000000
        /*04a4*/ 	.short	0x010a
        /*04a6*/ 	.byte	0x2a
	.zero		1


	//   ....[63]....
        /*04a8*/ 	.word	0x000019b0
        /*04ac*/ 	.word	0x00000003
        /*04b0*/ 	.word	0x00000000
        /*04b4*/ 	.short	0x010a
        /*04b6*/ 	.byte	0x3f
	.zero		1


	//   ....[64]....
        /*04b8*/ 	.word	0x000019f0
        /*04bc*/ 	.word	0x00000003
        /*04c0*/ 	.word	0x00000000
        /*04c4*/ 	.short	0x010a
        /*04c6*/ 	.byte	0x3f
	.zero		1


	//   ....[65]....
        /*04c8*/ 	.word	0x00001bf0
        /*04cc*/ 	.word	0x000000ff
        /*04d0*/ 	.word	0x00000000
        /*04d4*/ 	.short	0x010a
        /*04d6*/ 	.byte	0x04
	.zero		1


	//   ....[66]....
        /*04d8*/ 	.word	0x00001c30
        /*04dc*/ 	.word	0x000000ff
        /*04e0*/ 	.word	0x00000000
        /*04e4*/ 	.short	0x010a
        /*04e6*/ 	.byte	0x04
	.zero		1


	//   ....[67]....
        /*04e8*/ 	.word	0x00001d90
        /*04ec*/ 	.word	0x000000ff
        /*04f0*/ 	.word	0x00000000
        /*04f4*/ 	.short	0x0101
        /*04f6*/ 	.byte	0x04
	.zero		1


	//   ....[68]....
        /*04f8*/ 	.word	0x00001e80
        /*04fc*/ 	.word	0x0000003e
        /*0500*/ 	.word	0x00000000
        /*0504*/ 	.short	0x0101
        /*0506*/ 	.byte	0x2f
	.zero		1


	//   ....[69]....
        /*0508*/ 	.word	0x00001f50
        /*050c*/ 	.word	0x000000ff
        /*0510*/ 	.word	0x00000000
        /*0514*/ 	.short	0x0101
        /*0516*/ 	.byte	0x04
	.zero		1


	//   ....[70]....
        /*0518*/ 	.word	0x00002000
        /*051c*/ 	.word	0x0000003d
        /*0520*/ 	.word	0x00000010
        /*0524*/ 	.short	0x010a
        /*0526*/ 	.byte	0x2a
	.zero		1


	//   ....[71]....
        /*0528*/ 	.word	0x00004440
        /*052c*/ 	.word	0x00000040
        /*0530*/ 	.word	0x00000000
        /*0534*/ 	.short	0x0101
        /*0536*/ 	.byte	0x2f
	.zero		1


	//   ....[72]....
        /*0538*/ 	.word	0x00004da0
        /*053c*/ 	.word	0x0000000a
        /*0540*/ 	.word	0x000000e0
        /*0544*/ 	.short	0x010a
        /*0546*/ 	.byte	0x3f
	.zero		1


	//   ....[73]....
        /*0548*/ 	.word	0x00005130
        /*054c*/ 	.word	0x00000002
        /*0550*/ 	.word	0x000001f8
        /*0554*/ 	.short	0x0101
        /*0556*/ 	.byte	0x3f
	.zero		1


	//   ....[74]....
        /*0558*/ 	.word	0x000058a0
        /*055c*/ 	.word	0x00000007
        /*0560*/ 	.word	0x00000000
        /*0564*/ 	.short	0x010a
        /*0566*/ 	.byte	0x3f
	.zero		1


	//   ....[75]....
        /*0568*/ 	.word	0x00005920
        /*056c*/ 	.word	0x00000009
        /*0570*/ 	.word	0x00000000
        /*0574*/ 	.short	0x010a
        /*0576*/ 	.byte	0x3f
	.zero		1


	//   ....[76]....
        /*0578*/ 	.word	0x000059b0
        /*057c*/ 	.word	0x00000006
        /*0580*/ 	.word	0x00000000
        /*0584*/ 	.short	0x010a
        /*0586*/ 	.byte	0x3f
	.zero		1


	//   ....[77]....
        /*0588*/ 	.word	0x00005a40
        /*058c*/ 	.word	0x00000009
        /*0590*/ 	.word	0x00000000
        /*0594*/ 	.short	0x010a
        /*0596*/ 	.byte	0x3f
	.zero		1


	//   ....[78]....
        /*0598*/ 	.word	0x00005ad0
        /*059c*/ 	.word	0x00000006
        /*05a0*/ 	.word	0x00000000
        /*05a4*/ 	.short	0x010a
        /*05a6*/ 	.byte	0x3f
	.zero		1


	//   ....[79]....
        /*05a8*/ 	.word	0x00005b60
        /*05ac*/ 	.word	0x00000009
        /*05b0*/ 	.word	0x00000000
        /*05b4*/ 	.short	0x010a
        /*05b6*/ 	.byte	0x3f
	.zero		1


	//   ....[80]....
        /*05b8*/ 	.word	0x00005bf0
        /*05bc*/ 	.word	0x00000006
        /*05c0*/ 	.word	0x00000000
        /*05c4*/ 	.short	0x010a
        /*05c6*/ 	.byte	0x3f
	.zero		1


	//   ....[81]....
        /*05c8*/ 	.word	0x00005c80
        /*05cc*/ 	.word	0x00000009
        /*05d0*/ 	.word	0x00000000
        /*05d4*/ 	.short	0x010a
        /*05d6*/ 	.byte	0x3f
	.zero		1


	//   ....[82]....
        /*05d8*/ 	.word	0x00005d10
        /*05dc*/ 	.word	0x00000006
        /*05e0*/ 	.word	0x00000000
        /*05e4*/ 	.short	0x010a
        /*05e6*/ 	.byte	0x3f
	.zero		1


	//   ....[83]....
        /*05e8*/ 	.word	0x00005da0
        /*05ec*/ 	.word	0x00000009
        /*05f0*/ 	.word	0x00000000
        /*05f4*/ 	.short	0x010a
        /*05f6*/ 	.byte	0x3f
	.zero		1


	//   ....[84]....
        /*05f8*/ 	.word	0x00005e30
        /*05fc*/ 	.word	0x00000006
        /*0600*/ 	.word	0x00000000
        /*0604*/ 	.short	0x010a
        /*0606*/ 	.byte	0x3f
	.zero		1


	//   ....[85]....
        /*0608*/ 	.word	0x00005ec0
        /*060c*/ 	.word	0x00000009
        /*0610*/ 	.word	0x00000000
        /*0614*/ 	.short	0x010a
        /*0616*/ 	.byte	0x3f
	.zero		1


	//   ....[86]....
        /*0618*/ 	.word	0x00005f50
        /*061c*/ 	.word	0x00000006
        /*0620*/ 	.word	0x00000000
        /*0624*/ 	.short	0x010a
        /*0626*/ 	.byte	0x3f
	.zero		1


	//   ....[87]....
        /*0628*/ 	.word	0x00005fe0
        /*062c*/ 	.word	0x00000009
        /*0630*/ 	.word	0x00000000
        /*0634*/ 	.short	0x010a
        /*0636*/ 	.byte	0x3f
	.zero		1


	//   ....[88]....
        /*0638*/ 	.word	0x00006070
        /*063c*/ 	.word	0x00000006
        /*0640*/ 	.word	0x00000000
        /*0644*/ 	.short	0x010a
        /*0646*/ 	.byte	0x3f
	.zero		1


	//   ....[89]....
        /*0648*/ 	.word	0x00006100
        /*064c*/ 	.word	0x00000009
        /*0650*/ 	.word	0x00000000
        /*0654*/ 	.short	0x010a
        /*0656*/ 	.byte	0x3f
	.zero		1


	//   ....[90]....
        /*0658*/ 	.word	0x00006190
        /*065c*/ 	.word	0x00000006
        /*0660*/ 	.word	0x00000000
        /*0664*/ 	.short	0x010a
        /*0666*/ 	.byte	0x3f
	.zero		1


	//   ....[91]....
        /*0668*/ 	.word	0x00006220
        /*066c*/ 	.word	0x00000009
        /*0670*/ 	.word	0x00000000
        /*0674*/ 	.short	0x010a
        /*0676*/ 	.byte	0x3f
	.zero		1


	//   ....[92]....
        /*0678*/ 	.word	0x000062b0
        /*067c*/ 	.word	0x00000006
        /*0680*/ 	.word	0x00000000
        /*0684*/ 	.short	0x010a
        /*0686*/ 	.byte	0x3f
	.zero		1


	//   ....[93]....
        /*0688*/ 	.word	0x00006340
        /*068c*/ 	.word	0x00000009
        /*0690*/ 	.word	0x00000000
        /*0694*/ 	.short	0x010a
        /*0696*/ 	.byte	0x3f
	.zero		1


	//   ....[94]....
        /*0698*/ 	.word	0x000063d0
        /*069c*/ 	.word	0x00000006
        /*06a0*/ 	.word	0x00000000
        /*06a4*/ 	.short	0x010a
        /*06a6*/ 	.byte	0x3f
	.zero		1


	//   ....[95]....
        /*06a8*/ 	.word	0x00006460
        /*06ac*/ 	.word	0x00000009
        /*06b0*/ 	.word	0x00000000
        /*06b4*/ 	.short	0x010a
        /*06b6*/ 	.byte	0x3f
	.zero		1


	//   ....[96]....
        /*06b8*/ 	.word	0x000064f0
        /*06bc*/ 	.word	0x00000006
        /*06c0*/ 	.word	0x00000000
        /*06c4*/ 	.short	0x010a
        /*06c6*/ 	.byte	0x3f
	.zero		1


	//   ....[97]....
        /*06c8*/ 	.word	0x00006580
        /*06cc*/ 	.word	0x00000009
        /*06d0*/ 	.word	0x00000000
        /*06d4*/ 	.short	0x010a
        /*06d6*/ 	.byte	0x3f
	.zero		1


	//   ....[98]....
        /*06d8*/ 	.word	0x00006610
        /*06dc*/ 	.word	0x00000006
        /*06e0*/ 	.word	0x00000000
        /*06e4*/ 	.short	0x010a
        /*06e6*/ 	.byte	0x3f
	.zero		1


	//   ....[99]....
        /*06e8*/ 	.word	0x000066a0
        /*06ec*/ 	.word	0x00000009
        /*06f0*/ 	.word	0x00000000
        /*06f4*/ 	.short	0x010a
        /*06f6*/ 	.byte	0x3f
	.zero		1


	//   ....[100]....
        /*06f8*/ 	.word	0x00006730
        /*06fc*/ 	.word	0x00000006
        /*0700*/ 	.word	0x00000000
        /*0704*/ 	.short	0x010a
        /*0706*/ 	.byte	0x3f
	.zero		1


	//   ....[101]....
        /*0708*/ 	.word	0x000067c0
        /*070c*/ 	.word	0x00000003
        /*0710*/ 	.word	0x00000000
        /*0714*/ 	.short	0x010a
        /*0716*/ 	.byte	0x3f
	.zero		1


	//   ....[102]....
        /*0718*/ 	.word	0x00006820
        /*071c*/ 	.word	0x0000003f
        /*0720*/ 	.word	0x00000000
        /*0724*/ 	.short	0x010a
        /*0726*/ 	.byte	0x3f
	.zero		1


	//   ....[103]....
        /*0728*/ 	.word	0x00006870
        /*072c*/ 	.word	0x00000003
        /*0730*/ 	.word	0x00000000
        /*0734*/ 	.short	0x010a
        /*0736*/ 	.byte	0x3f
	.zero		1


	//   ....[104]....
        /*0738*/ 	.word	0x000068d0
        /*073c*/ 	.word	0x00000004
        /*0740*/ 	.word	0x00000000
        /*0744*/ 	.short	0x010a
        /*0746*/ 	.byte	0x3f
	.zero		1


	//   ....[105]....
        /*0748*/ 	.word	0x00006920
        /*074c*/ 	.word	0x0000003f
        /*0750*/ 	.word	0x00000010
        /*0754*/ 	.short	0x010a
        /*0756*/ 	.byte	0x3f
	.zero		1


	//   ....[106]....
        /*0758*/ 	.word	0x000069f0
        /*075c*/ 	.word	0x0000000a
        /*0760*/ 	.word	0x000000e0
        /*0764*/ 	.short	0x010a
        /*0766*/ 	.byte	0x3f
	.zero		1


	//   ....[107]....
        /*0768*/ 	.word	0x00006ac0
        /*076c*/ 	.word	0x00000007
        /*0770*/ 	.word	0x00000000
        /*0774*/ 	.short	0x010a
        /*0776*/ 	.byte	0x3f
	.zero		1


	//   ....[108]....
        /*0778*/ 	.word	0x00006b10
        /*077c*/ 	.word	0x00000009
        /*0780*/ 	.word	0x00000000
        /*0784*/ 	.short	0x010a
        /*0786*/ 	.byte	0x3f
	.zero		1


	//   ....[109]....
        /*0788*/ 	.word	0x00006b60
        /*078c*/ 	.word	0x00000006
        /*0790*/ 	.word	0x00000000
        /*0794*/ 	.short	0x010a
        /*0796*/ 	.byte	0x3f
	.zero		1


	//   ....[110]....
        /*0798*/ 	.word	0x00006bb0
        /*079c*/ 	.word	0x00000009
        /*07a0*/ 	.word	0x00000000
        /*07a4*/ 	.short	0x010a
        /*07a6*/ 	.byte	0x3f
	.zero		1


	//   ....[111]....
        /*07a8*/ 	.word	0x00006c00
        /*07ac*/ 	.word	0x00000006
        /*07b0*/ 	.word	0x00000000
        /*07b4*/ 	.short	0x010a
        /*07b6*/ 	.byte	0x3f
	.zero		1


	//   ....[112]....
        /*07b8*/ 	.word	0x00006c50
        /*07bc*/ 	.word	0x00000009
        /*07c0*/ 	.word	0x00000000
        /*07c4*/ 	.short	0x010a
        /*07c6*/ 	.byte	0x3f
	.zero		1


	//   ....[113]....
        /*07c8*/ 	.word	0x00006ca0
        /*07cc*/ 	.word	0x00000006
        /*07d0*/ 	.word	0x00000000
        /*07d4*/ 	.short	0x010a
        /*07d6*/ 	.byte	0x3f
	.zero		1


	//   ....[114]....
        /*07d8*/ 	.word	0x00006cf0
        /*07dc*/ 	.word	0x00000009
        /*07e0*/ 	.word	0x00000000
        /*07e4*/ 	.short	0x010a
        /*07e6*/ 	.byte	0x3f
	.zero		1


	//   ....[115]....
        /*07e8*/ 	.word	0x00006d40
        /*07ec*/ 	.word	0x00000006
        /*07f0*/ 	.word	0x00000000
        /*07f4*/ 	.short	0x010a
        /*07f6*/ 	.byte	0x3f
	.zero		1


	//   ....[116]....
        /*07f8*/ 	.word	0x00006d90
        /*07fc*/ 	.word	0x00000009
        /*0800*/ 	.word	0x00000000
        /*0804*/ 	.short	0x010a
        /*0806*/ 	.byte	0x3f
	.zero		1


	//   ....[117]....
        /*0808*/ 	.word	0x00006de0
        /*080c*/ 	.word	0x00000006
        /*0810*/ 	.word	0x00000000
        /*0814*/ 	.short	0x010a
        /*0816*/ 	.byte	0x3f
	.zero		1


	//   ....[118]....
        /*0818*/ 	.word	0x00006e30
        /*081c*/ 	.word	0x00000009
        /*0820*/ 	.word	0x00000000
        /*0824*/ 	.short	0x010a
        /*0826*/ 	.byte	0x3f
	.zero		1


	//   ....[119]....
        /*0828*/ 	.word	0x00006e80
        /*082c*/ 	.word	0x00000006
        /*0830*/ 	.word	0x00000000
        /*0834*/ 	.short	0x010a
        /*0836*/ 	.byte	0x3f
	.zero		1


	//   ....[120]....
        /*0838*/ 	.word	0x00006ed0
        /*083c*/ 	.word	0x00000009
        /*0840*/ 	.word	0x00000000
        /*0844*/ 	.short	0x010a
        /*0846*/ 	.byte	0x3f
	.zero		1


	//   ....[121]....
        /*0848*/ 	.word	0x00006f20
        /*084c*/ 	.word	0x00000006
        /*0850*/ 	.word	0x00000000
        /*0854*/ 	.short	0x010a
        /*0856*/ 	.byte	0x3f
	.zero		1


	//   ....[122]....
        /*0858*/ 	.word	0x00006f70
        /*085c*/ 	.word	0x00000009
        /*0860*/ 	.word	0x00000000
        /*0864*/ 	.short	0x010a
        /*0866*/ 	.byte	0x3f
	.zero		1


	//   ....[123]....
        /*0868*/ 	.word	0x00006fc0
        /*086c*/ 	.word	0x00000006
        /*0870*/ 	.word	0x00000000
        /*0874*/ 	.short	0x010a
        /*0876*/ 	.byte	0x3f
	.zero		1


	//   ....[124]....
        /*0878*/ 	.word	0x00007010
        /*087c*/ 	.word	0x00000009
        /*0880*/ 	.word	0x00000000
        /*0884*/ 	.short	0x010a
        /*0886*/ 	.byte	0x3f
	.zero		1


	//   ....[125]....
        /*0888*/ 	.word	0x00007060
        /*088c*/ 	.word	0x00000006
        /*0890*/ 	.word	0x00000000
        /*0894*/ 	.short	0x010a
        /*0896*/ 	.byte	0x3f
	.zero		1


	//   ....[126]....
        /*0898*/ 	.word	0x000070b0
        /*089c*/ 	.word	0x00000009
        /*08a0*/ 	.word	0x00000000
        /*08a4*/ 	.short	0x010a
        /*08a6*/ 	.byte	0x3f
	.zero		1


	//   ....[127]....
        /*08a8*/ 	.word	0x00007100
        /*08ac*/ 	.word	0x00000006
        /*08b0*/ 	.word	0x00000000
        /*08b4*/ 	.short	0x010a
        /*08b6*/ 	.byte	0x3f
	.zero		1


	//   ....[128]....
        /*08b8*/ 	.word	0x00007150
        /*08bc*/ 	.word	0x00000009
        /*08c0*/ 	.word	0x00000000
        /*08c4*/ 	.short	0x010a
        /*08c6*/ 	.byte	0x3f
	.zero		1


	//   ....[129]....
        /*08c8*/ 	.word	0x000071a0
        /*08cc*/ 	.word	0x00000006
        /*08d0*/ 	.word	0x00000000
        /*08d4*/ 	.short	0x010a
        /*08d6*/ 	.byte	0x3f
	.zero		1


	//   ....[130]....
        /*08d8*/ 	.word	0x000071f0
        /*08dc*/ 	.word	0x00000009
        /*08e0*/ 	.word	0x00000000
        /*08e4*/ 	.short	0x010a
        /*08e6*/ 	.byte	0x3f
	.zero		1


	//   ....[131]....
        /*08e8*/ 	.word	0x00007240
        /*08ec*/ 	.word	0x00000006
        /*08f0*/ 	.word	0x00000000
        /*08f4*/ 	.short	0x010a
        /*08f6*/ 	.byte	0x3f
	.zero		1


	//   ....[132]....
        /*08f8*/ 	.word	0x00007290
        /*08fc*/ 	.word	0x00000009
        /*0900*/ 	.word	0x00000000
        /*0904*/ 	.short	0x010a
        /*0906*/ 	.byte	0x3f
	.zero		1


	//   ....[133]....
        /*0908*/ 	.word	0x000072e0
        /*090c*/ 	.word	0x00000006
        /*0910*/ 	.word	0x00000000
        /*0914*/ 	.short	0x010a
        /*0916*/ 	.byte	0x3f
	.zero		1


	//----- nvinfo : EIATTR_NUM_MBARRIERS
	.align		4
.L_37:
        /*0918*/ 	.byte	0x03, 0x38
        /*091a*/ 	.short	0x003e


	//----- nvinfo : EIATTR_EXIT_INSTR_OFFSETS
	.align		4
        /*091c*/ 	.byte	0x04, 0x1c
        /*091e*/ 	.short	(.L_39 - .L_38)


	//   ....[0]....
.L_38:
        /*0920*/ 	.word	0x000014b0


	//   ....[1]....
        /*0924*/ 	.word	0x00001510


	//   ....[2]....
        /*0928*/ 	.word	0x00004ad0


	//   ....[3]....
        /*092c*/ 	.word	0x00004b00


	//   ....[4]....
        /*0930*/ 	.word	0x00006810


	//----- nvinfo : EIATTR_MAX_THREADS
	.align		4
.L_39:
        /*0934*/ 	.byte	0x04, 0x05
        /*0936*/ 	.short	(.L_41 - .L_40)
.L_40:
        /*0938*/ 	.word	0x00000180
        /*093c*/ 	.word	0x00000001
        /*0940*/ 	.word	0x00000001


	//----- nvinfo : EIATTR_CRS_STACK_SIZE
	.align		4
.L_41:
        /*0944*/ 	.byte	0x04, 0x1e
        /*0946*/ 	.short	(.L_43 - .L_42)
.L_42:
        /*0948*/ 	.word	0x00000000


	//----- nvinfo : EIATTR_CBANK_PARAM_SIZE
	.align		4
.L_43:
        /*094c*/ 	.byte	0x03, 0x19
        /*094e*/ 	.short	0x0470


	//----- nvinfo : EIATTR_PARAM_CBANK
	.align		4
        /*0950*/ 	.byte	0x04, 0x0a
        /*0952*/ 	.short	(.L_45 - .L_44)
	.align		4
.L_44:
        /*0954*/ 	.word	index@(.nv.constant0._ZN7cutlass13device_kernelINS_4gemm6kernel13GemmUniversalIN4cute5tupleIJiiiiEEENS1_10collective13CollectiveMmaINS1_34MainloopSm90TmaGmmaWarpSpecializedILi28ENS5_IJNS4_1CILi1EEESB_SB_EEENS1_32KernelTmaWarpSpecializedPingpongEEENS5_IJNSA_ILi64EEESF_NSA_ILi32EEEEEENS_10bfloat16_tENS5_IJlSB_lEEESI_SJ_NS4_8TiledMMAINS4_8MMA_AtomIJNS4_4SM904GMMA27MMA_64x64x16_F32BF16BF16_SSILNSN_5MajorE0ELSP_0ELNSN_7ScaleInE1ELSQ_1EEEEEENS4_6LayoutISC_NS5_IJNSA_ILi0EEESU_SU_EEEEENS5_IJNS4_10UnderscoreESX_SX_EEEEENS4_13SM90_TMA_LOADENS4_14ComposedLayoutINS4_7SwizzleILi2ELi4ELi3EEENS4_18smem_ptr_flag_bitsILi16EEENST_INS5_IJNSA_ILi8EEESG_EEENS5_IJSG_SB_EEEEEEEvNS4_8identityES10_S1A_vS1B_EENS_8epilogue10collective6detail29Sm90TmaWarpSpecializedAdapterINS1E_15DefaultEpilogueISI_SJ_SJ_NS1D_6thread17LinearCombinationISI_Li1EffLNS1I_9ScaleType4KindE0ELNS_15FloatRoundStyleE2ESI_EENS1_15EpilogueDefaultEEEEEvvEEEEvNT_6ParamsE)
        /*0958*/ 	.short	0x0210
        /*095a*/ 	.short	0x0470


	//----- nvinfo : EIATTR_SW_WAR
	.align		4
.L_45:
        /*095c*/ 	.byte	0x04, 0x36
        /*095e*/ 	.short	(.L_47 - .L_46)
.L_46:
        /*0960*/ 	.word	0x00000008
.L_47:


//--------------------- .nv.callgraph             --------------------------
	.section	.nv.callgraph,"",@"SHT_CUDA_CALLGRAPH"
	.align	4
	.sectionentsize	8
	.align		4
        /*0000*/ 	.word	0x00000000
	.align		4
        /*0004*/ 	.word	0xffffffff
	.align		4
        /*0008*/ 	.word	index@(_ZN7cutlass13device_kernelINS_4gemm6kernel13GemmUniversalIN4cute5tupleIJiiiiEEENS1_10collective13CollectiveMmaINS1_34MainloopSm90TmaGmmaWarpSpecializedILi28ENS5_IJNS4_1CILi1EEESB_SB_EEENS1_32KernelTmaWarpSpecializedPingpongEEENS5_IJNSA_ILi64EEESF_NSA_ILi32EEEEEENS_10bfloat16_tENS5_IJlSB_lEEESI_SJ_NS4_8TiledMMAINS4_8MMA_AtomIJNS4_4SM904GMMA27MMA_64x64x16_F32BF16BF16_SSILNSN_5MajorE0ELSP_0ELNSN_7ScaleInE1ELSQ_1EEEEEENS4_6LayoutISC_NS5_IJNSA_ILi0EEESU_SU_EEEEENS5_IJNS4_10UnderscoreESX_SX_EEEEENS4_13SM90_TMA_LOADENS4_14ComposedLayoutINS4_7SwizzleILi2ELi4ELi3EEENS4_18smem_ptr_flag_bitsILi16EEENST_INS5_IJNSA_ILi8EEESG_EEENS5_IJSG_SB_EEEEEEEvNS4_8identityES10_S1A_vS1B_EENS_8epilogue10collective6detail29Sm90TmaWarpSpecializedAdapterINS1E_15DefaultEpilogueISI_SJ_SJ_NS1D_6thread17LinearCombinationISI_Li1EffLNS1I_9ScaleType4KindE0ELNS_15FloatRoundStyleE2ESI_EENS1_15EpilogueDefaultEEEEEvvEEEEvNT_6ParamsE)
	.align		4
        /*000c*/ 	.word	index@(__assertfail)
	.align		4
        /*0010*/ 	.word	0x00000000
	.align		4
        /*0014*/ 	.word	0xfffffffe
	.align		4
        /*0018*/ 	.word	0x00000000
	.align		4
        /*001c*/ 	.word	0xfffffffd
	.align		4
        /*0020*/ 	.word	0x00000000
	.align		4
        /*0024*/ 	.word	0xfffffffc


//--------------------- .nv.constant4             --------------------------
	.section	.nv.constant4,"a",@progbits
	.align	8
	.align		8
.nv.constant4:
        /*0000*/ 	.dword	__assertfail
	.align		8
        /*0008*/ 	.dword	__unnamed_1
	.align		8
        /*0010*/ 	.dword	_ZN40_INTERNAL_16a6f30f_4_k_cu_e317dee4_282644cuda3std3__45__cpo5beginE
	.align		8
        /*0018*/ 	.dword	_ZN40_INTERNAL_16a6f30f_4_k_cu_e317dee4_282644cuda3std3__45__cpo3endE
	.align		8
        /*0020*/ 	.dword	_ZN40_INTERNAL_16a6f30f_4_k_cu_e317dee4_282644cuda3std3__45__cpo6cbeginE
	.align		8
        /*0028*/ 	.dword	_ZN40_INTERNAL_16a6f30f_4_k_cu_e317dee4_282644cuda3std3__45__cpo4cendE
	.align		8
        /*0030*/ 	.dword	_ZN40_INTERNAL_16a6f30f_4_k_cu_e317dee4_282644cuda3std3__442_GLOBAL__N__16a6f30f_4_k_cu_e317dee4_282646ignoreE
	.align		8
        /*0038*/ 	.dword	_ZN40_INTERNAL_16a6f30f_4_k_cu_e317dee4_282644cuda3std3__419piecewise_constructE
	.align		8
        /*0040*/ 	.dword	_ZN40_INTERNAL_16a6f30f_4_k_cu_e317dee4_282644cuda3std3__48in_placeE
	.align		8
        /*0048*/ 	.dword	_ZN40_INTERNAL_16a6f30f_4_k_cu_e317dee4_282644cuda3std6ranges3__45__cpo4swapE
	.align		8
        /*0050*/ 	.dword	_ZN40_INTERNAL_16a6f30f_4_k_cu_e317dee4_282644cuda3std6ranges3__45__cpo9iter_moveE
	.align		8
        /*0058*/ 	.dword	_ZN40_INTERNAL_16a6f30f_4_k_cu_e317dee4_282644cute7productE
	.align		8
        /*0060*/ 	.dword	_ZN40_INTERNAL_16a6f30f_4_k_cu_e317dee4_282644cute1_E
	.align		8
        /*0068*/ 	.dword	$str$22
	.align		8
        /*0070*/ 	.dword	$str$23


//--------------------- .text._ZN7cutlass13device_kernelINS_4gemm6kernel13GemmUniversalIN4cute5tupleIJiiiiEEENS1_10collective13CollectiveMmaINS1_34MainloopSm90TmaGmmaWarpSpecializedILi28ENS5_IJNS4_1CILi1EEESB_SB_EEENS1_32KernelTmaWarpSpecializedPingpongEEENS5_IJNSA_ILi64EEESF_NSA_ILi32EEEEEENS_10bfloat16_tENS5_IJlSB_lEEESI_SJ_NS4_8TiledMMAINS4_8MMA_AtomIJNS4_4SM904GMMA27MMA_64x64x16_F32BF16BF16_SSILNSN_5MajorE0ELSP_0ELNSN_7ScaleInE1ELSQ_1EEEEEENS4_6LayoutISC_NS5_IJNSA_ILi0EEESU_SU_EEEEENS5_IJNS4_10UnderscoreESX_SX_EEEEENS4_13SM90_TMA_LOADENS4_14ComposedLayoutINS4_7SwizzleILi2ELi4ELi3EEENS4_18smem_ptr_flag_bitsILi16EEENST_INS5_IJNSA_ILi8EEESG_EEENS5_IJSG_SB_EEEEEEEvNS4_8identityES10_S1A_vS1B_EENS_8epilogue10collective6detail29Sm90TmaWarpSpecializedAdapterINS1E_15DefaultEpilogueISI_SJ_SJ_NS1D_6thread17LinearCombinationISI_Li1EffLNS1I_9ScaleType4KindE0ELNS_15FloatRoundStyleE2ESI_EENS1_15EpilogueDefaultEEEEEvvEEEEvNT_6ParamsE --------------------------
	.section	.text._ZN7cutlass13device_kernelINS_4gemm6kernel13GemmUniversalIN4cute5tupleIJiiiiEEENS1_10collective13CollectiveMmaINS1_34MainloopSm90TmaGmmaWarpSpecializedILi28ENS5_IJNS4_1CILi1EEESB_SB_EEENS1_32KernelTmaWarpSpecializedPingpongEEENS5_IJNSA_ILi64EEESF_NSA_ILi32EEEEEENS_10bfloat16_tENS5_IJlSB_lEEESI_SJ_NS4_8TiledMMAINS4_8MMA_AtomIJNS4_4SM904GMMA27MMA_64x64x16_F32BF16BF16_SSILNSN_5MajorE0ELSP_0ELNSN_7ScaleInE1ELSQ_1EEEEEENS4_6LayoutISC_NS5_IJNSA_ILi0EEESU_SU_EEEEENS5_IJNS4_10UnderscoreESX_SX_EEEEENS4_13SM90_TMA_LOADENS4_14ComposedLayoutINS4_7SwizzleILi2ELi4ELi3EEENS4_18smem_ptr_flag_bitsILi16EEENST_INS5_IJNSA_ILi8EEESG_EEENS5_IJSG_SB_EEEEEEEvNS4_8identityES10_S1A_vS1B_EENS_8epilogue10collective6detail29Sm90TmaWarpSpecializedAdapterINS1E_15DefaultEpilogueISI_SJ_SJ_NS1D_6thread17LinearCombinationISI_Li1EffLNS1I_9ScaleType4KindE0ELNS_15FloatRoundStyleE2ESI_EENS1_15EpilogueDefaultEEEEEvvEEEEvNT_6ParamsE,"ax",@progbits
	.align	128
.text._ZN7cutlass13device_kernelINS_4gemm6kernel13GemmUniversalIN4cute5tupleIJiiiiEEENS1_10collective13CollectiveMmaINS1_34MainloopSm90TmaGmmaWarpSpecializedILi28ENS5_IJNS4_1CILi1EEESB_SB_EEENS1_32KernelTmaWarpSpecializedPingpongEEENS5_IJNSA_ILi64EEESF_NSA_ILi32EEEEEENS_10bfloat16_tENS5_IJlSB_lEEESI_SJ_NS4_8TiledMMAINS4_8MMA_AtomIJNS4_4SM904GMMA27MMA_64x64x16_F32BF16BF16_SSILNSN_5MajorE0ELSP_0ELNSN_7ScaleInE1ELSQ_1EEEEEENS4_6LayoutISC_NS5_IJNSA_ILi0EEESU_SU_EEEEENS5_IJNS4_10UnderscoreESX_SX_EEEEENS4_13SM90_TMA_LOADENS4_14ComposedLayoutINS4_7SwizzleILi2ELi4ELi3EEENS4_18smem_ptr_flag_bitsILi16EEENST_INS5_IJNSA_ILi8EEESG_EEENS5_IJSG_SB_EEEEEEEvNS4_8identityES10_S1A_vS1B_EENS_8epilogue10collective6detail29Sm90TmaWarpSpecializedAdapterINS1E_15DefaultEpilogueISI_SJ_SJ_NS1D_6thread17LinearCombinationISI_Li1EffLNS1I_9ScaleType4KindE0ELNS_15FloatRoundStyleE2ESI_EENS1_15EpilogueDefaultEEEEEvvEEEEvNT_6ParamsE:
        .type           _ZN7cutlass13device_kernelINS_4gemm6kernel13GemmUniversalIN4cute5tupleIJiiiiEEENS1_10collective13CollectiveMmaINS1_34MainloopSm90TmaGmmaWarpSpecializedILi28ENS5_IJNS4_1CILi1EEESB_SB_EEENS1_32KernelTmaWarpSpecializedPingpongEEENS5_IJNSA_ILi64EEESF_NSA_ILi32EEEEEENS_10bfloat16_tENS5_IJlSB_lEEESI_SJ_NS4_8TiledMMAINS4_8MMA_AtomIJNS4_4SM904GMMA27MMA_64x64x16_F32BF16BF16_SSILNSN_5MajorE0ELSP_0ELNSN_7ScaleInE1ELSQ_1EEEEEENS4_6LayoutISC_NS5_IJNSA_ILi0EEESU_SU_EEEEENS5_IJNS4_10UnderscoreESX_SX_EEEEENS4_13SM90_TMA_LOADENS4_14ComposedLayoutINS4_7SwizzleILi2ELi4ELi3EEENS4_18smem_ptr_flag_bitsILi16EEENST_INS5_IJNSA_ILi8EEESG_EEENS5_IJSG_SB_EEEEEEEvNS4_8identityES10_S1A_vS1B_EENS_8epilogue10collective6detail29Sm90TmaWarpSpecializedAdapterINS1E_15DefaultEpilogueISI_SJ_SJ_NS1D_6thread17LinearCombinationISI_Li1EffLNS1I_9ScaleType4KindE0ELNS_15FloatRoundStyleE2ESI_EENS1_15EpilogueDefaultEEEEEvvEEEEvNT_6ParamsE,@function
        .size           _ZN7cutlass13device_kernelINS_4gemm6kernel13GemmUniversalIN4cute5tupleIJiiiiEEENS1_10collective13CollectiveMmaINS1_34MainloopSm90TmaGmmaWarpSpecializedILi28ENS5_IJNS4_1CILi1EEESB_SB_EEENS1_32KernelTmaWarpSpecializedPingpongEEENS5_IJNSA_ILi64EEESF_NSA_ILi32EEEEEENS_10bfloat16_tENS5_IJlSB_lEEESI_SJ_NS4_8TiledMMAINS4_8MMA_AtomIJNS4_4SM904GMMA27MMA_64x64x16_F32BF16BF16_SSILNSN_5MajorE0ELSP_0ELNSN_7ScaleInE1ELSQ_1EEEEEENS4_6LayoutISC_NS5_IJNSA_ILi0EEESU_SU_EEEEENS5_IJNS4_10UnderscoreESX_SX_EEEEENS4_13SM90_TMA_LOADENS4_14ComposedLayoutINS4_7SwizzleILi2ELi4ELi3EEENS4_18smem_ptr_flag_bitsILi16EEENST_INS5_IJNSA_ILi8EEESG_EEENS5_IJSG_SB_EEEEEEEvNS4_8identityES10_S1A_vS1B_EENS_8epilogue10collective6detail29Sm90TmaWarpSpecializedAdapterINS1E_15DefaultEpilogueISI_SJ_SJ_NS1D_6thread17LinearCombinationISI_Li1EffLNS1I_9ScaleType4KindE0ELNS_15FloatRoundStyleE2ESI_EENS1_15EpilogueDefaultEEEEEvvEEEEvNT_6ParamsE,(.L_x_182 - _ZN7cutlass13device_kernelINS_4gemm6kernel13GemmUniversalIN4cute5tupleIJiiiiEEENS1_10collective13CollectiveMmaINS1_34MainloopSm90TmaGmmaWarpSpecializedILi28ENS5_IJNS4_1CILi1EEESB_SB_EEENS1_32KernelTmaWarpSpecializedPingpongEEENS5_IJNSA_ILi64EEESF_NSA_ILi32EEEEEENS_10bfloat16_tENS5_IJlSB_lEEESI_SJ_NS4_8TiledMMAINS4_8MMA_AtomIJNS4_4SM904GMMA27MMA_64x64x16_F32BF16BF16_SSILNSN_5MajorE0ELSP_0ELNSN_7ScaleInE1ELSQ_1EEEEEENS4_6LayoutISC_NS5_IJNSA_ILi0EEESU_SU_EEEEENS5_IJNS4_10UnderscoreESX_SX_EEEEENS4_13SM90_TMA_LOADENS4_14ComposedLayoutINS4_7SwizzleILi2ELi4ELi3EEENS4_18smem_ptr_flag_bitsILi16EEENST_INS5_IJNSA_ILi8EEESG_EEENS5_IJSG_SB_EEEEEEEvNS4_8identityES10_S1A_vS1B_EENS_8epilogue10collective6detail29Sm90TmaWarpSpecializedAdapterINS1E_15DefaultEpilogueISI_SJ_SJ_NS1D_6thread17LinearCombinationISI_Li1EffLNS1I_9ScaleType4KindE0ELNS_15FloatRoundStyleE2ESI_EENS1_15EpilogueDefaultEEEEEvvEEEEvNT_6ParamsE)
        .other          _ZN7cutlass13device_kernelINS_4gemm6kernel13GemmUniversalIN4cute5tupleIJiiiiEEENS1_10collective13CollectiveMmaINS1_34MainloopSm90TmaGmmaWarpSpecializedILi28ENS5_IJNS4_1CILi1EEESB_SB_EEENS1_32KernelTmaWarpSpecializedPingpongEEENS5_IJNSA_ILi64EEESF_NSA_ILi32EEEEEENS_10bfloat16_tENS5_IJlSB_lEEESI_SJ_NS4_8TiledMMAINS4_8MMA_AtomIJNS4_4SM904GMMA27MMA_64x64x16_F32BF16BF16_SSILNSN_5MajorE0ELSP_0ELNSN_7ScaleInE1ELSQ_1EEEEEENS4_6LayoutISC_NS5_IJNSA_ILi0EEESU_SU_EEEEENS5_IJNS4_10UnderscoreESX_SX_EEEEENS4_13SM90_TMA_LOADENS4_14ComposedLayoutINS4_7SwizzleILi2ELi4ELi3EEENS4_18smem_ptr_flag_bitsILi16EEENST_INS5_IJNSA_ILi8EEESG_EEENS5_IJSG_SB_EEEEEEEvNS4_8identityES10_S1A_vS1B_EENS_8epilogue10collective6detail29Sm90TmaWarpSpecializedAdapterINS1E_15DefaultEpilogueISI_SJ_SJ_NS1D_6thread17LinearCombinationISI_Li1EffLNS1I_9ScaleType4KindE0ELNS_15FloatRoundStyleE2ESI_EENS1_15EpilogueDefaultEEEEEvvEEEEvNT_6ParamsE,@"STO_CUDA_ENTRY STV_DEFAULT"
_ZN7cutlass13device_kernelINS_4gemm6kernel13GemmUniversalIN4cute5tupleIJiiiiEEENS1_10collective13CollectiveMmaINS1_34MainloopSm90TmaGmmaWarpSpecializedILi28ENS5_IJNS4_1CILi1EEESB_SB_EEENS1_32KernelTmaWarpSpecializedPingpongEEENS5_IJNSA_ILi64EEESF_NSA_ILi32EEEEEENS_10bfloat16_tENS5_IJlSB_lEEESI_SJ_NS4_8TiledMMAINS4_8MMA_AtomIJNS4_4SM904GMMA27MMA_64x64x16_F32BF16BF16_SSILNSN_5MajorE0ELSP_0ELNSN_7ScaleInE1ELSQ_1EEEEEENS4_6LayoutISC_NS5_IJNSA_ILi0EEESU_SU_EEEEENS5_IJNS4_10UnderscoreESX_SX_EEEEENS4_13SM90_TMA_LOADENS4_14ComposedLayoutINS4_7SwizzleILi2ELi4ELi3EEENS4_18smem_ptr_flag_bitsILi16EEENST_INS5_IJNSA_ILi8EEESG_EEENS5_IJSG_SB_EEEEEEEvNS4_8identityES10_S1A_vS1B_EENS_8epilogue10collective6detail29Sm90TmaWarpSpecializedAdapterINS1E_15DefaultEpilogueISI_SJ_SJ_NS1D_6thread17LinearCombinationISI_Li1EffLNS1I_9ScaleType4KindE0ELNS_15FloatRoundStyleE2ESI_EENS1_15EpilogueDefaultEEEEEvvEEEEvNT_6ParamsE:
[----:B------:R-:W0:Y:S02]  /*0000*/  LDC R1, c[0x0][0x28] ;  /* 0x00000a00ff017b82 */ /* 0x000e240000000800 */
[----:B0-----:R-:W-:Y:S01]  /*0010*/  VIADD R1, R1, 0xfffffff8 ;  /* 0xfffffff801017836 */ /* 0x001fe20000000000 */
[----:B------:R-:W0:Y:S01]  /*0020*/  S2R R4, SR_TID.X ;  /* 0x0000000000047919 */ /* 0x000e220000002100 */
[----:B------:R-:W-:Y:S01]  /*0030*/  ELECT P0, URZ, PT ;  /* 0x00000000003f782f */ /* 0x000fe20003800000 */
[----:B------:R-:W-:Y:S01]  /*0040*/  BSSY B0, `(.L_x_0) ;  /* 0x000000f000007945 */ /* 0x000fe20003800000 */
[--C-:B0-----:R-:W-:Y:S02]  /*0050*/  SHF.R.U32.HI R0, RZ, 0x5, R4.reuse ;  /* 0x00000005ff007819 */ /* 0x101fe40000011604 */
[----:B------:R-:W-:-:S03]  /*0060*/  SHF.R.U32.HI R5, RZ, 0x7, R4 ;  /* 0x00000007ff057819 */ /* 0x000fc60000011604 */
[----:B------:R-:W0:Y:S04]  /*0070*/  SHFL.IDX PT, R2, R0, RZ, 0x1f ;  /* 0x00001fff00027589 */ /* 0x000e2800000e0000 */
[----:B------:R1:W2:Y:S01]  /*0080*/  SHFL.IDX PT, R8, R5, RZ, 0x1f ;  /* 0x00001fff05087589 */ /* 0x0002a200000e0000 */
[----:B0-----:R-:W-:-:S13]  /*0090*/  ISETP.NE.OR P0, PT, R2, RZ, !P0 ;  /* 0x000000ff0200720c */ /* 0x001fda0004705670 */
[----:B-12---:R-:W-:Y:S05]  /*00a0*/  @P0 BRA `(.L_x_1) ;  /* 0x0000000000200947 */ /* 0x006fea0003800000 */
[----:B------:R-:W-:Y:S02]  /*00b0*/  ULDC.64 UR4, c[0x0][0x198] ;  /* 0x0000660000047ab9 */ /* 0x000fe40000000a00 */
[----:B------:R-:W-:Y:S02]  /*00c0*/  UIADD3 UR6, UP0, UR4, 0xf0, URZ ;  /* 0x000000f004067890 */ /* 0x000fe4000ff1e03f */
[----:B------:R-:W-:Y:S02]  /*00d0*/  UIADD3 UR4, UP1, UR4, 0x1f0, URZ ;  /* 0x000001f004047890 */ /* 0x000fe4000ff3e03f */
[----:B------:R-:W-:Y:S02]  /*00e0*/  UIADD3.X UR7, URZ, UR5, URZ, UP0, !UPT ;  /* 0x000000053f077290 */ /* 0x000fe400087fe43f */
[----:B------:R-:W-:-:S07]  /*00f0*/  UIADD3.X UR5, URZ, UR5, URZ, UP1, !UPT ;  /* 0x000000053f057290 */ /* 0x000fce0008ffe43f */
[----:B------:R0:W-:Y:S02]  /*0100*/  UTMACCTL.PF [UR6] ;  /* 0x00000000060079b9 */ /* 0x0001e40008040000 */
[----:B------:R0:W-:Y:S02]  /*0110*/  UTMACCTL.PF [UR4] ;  /* 0x00000000040079b9 */ /* 0x0001e40008040000 */
[----:B0-----:R-:W-:Y:S01]  /*0120*/  NOP ;  /* 0x0000000000007918 */ /* 0x001fe20000000000 */
.L_x_1:
[----:B------:R-:W-:Y:S05]  /*0130*/  BSYNC B0 ;  /* 0x0000000000007941 */ /* 0x000fea0003800000 */
.L_x_0:
[----:B------:R-:W0:Y:S02]  /*0140*/  SHFL.IDX PT, R3, R0, RZ, 0x1f ;  /* 0x00001fff00037589 */ /* 0x000e2400000e0000 */
[----:B0-----:R-:W-:-:S13]  /*0150*/  ISETP.NE.AND P0, PT, R3, RZ, PT ;  /* 0x000000ff0300720c */ /* 0x001fda0003f05270 */
[----:B------:R-:W-:Y:S05]  /*0160*/  @P0 BRA `(.L_x_2) ;  /* 0x0000000400240947 */ /* 0x000fea0003800000 */
[----:B------:R-:W-:Y:S01]  /*0170*/  ELECT P0, URZ, PT ;  /* 0x00000000003f782f */ /* 0x000fe20003800000 */
[----:B------:R-:W-:-:S12]  /*0180*/  BSSY B0, `(.L_x_2) ;  /* 0x0000047000007945 */ /* 0x000fd80003800000 */
[----:B------:R-:W-:Y:S05]  /*0190*/  @!P0 BRA `(.L_x_3) ;  /* 0x0000000400148947 */ /* 0x000fea0003800000 */
[----:B------:R-:W0:Y:S01]  /*01a0*/  S2UR UR8, SR_CgaCtaId ;  /* 0x00000000000879c3 */ /* 0x000e220000008800 */
[----:B------:R-:W-:Y:S01]  /*01b0*/  UMOV UR4, 0x400 ;  /* 0x0000040000047882 */ /* 0x000fe20000000000 */
[----:B------:R-:W-:Y:S01]  /*01c0*/  UMOV UR5, 0x1 ;  /* 0x0000000100057882 */ /* 0x000fe20000000000 */
[----:B------:R-:W-:Y:S02]  /*01d0*/  UMOV UR6, 0x80 ;  /* 0x0000008000067882 */ /* 0x000fe40000000000 */
[----:B------:R-:W-:-:S04]  /*01e0*/  UIADD3 UR6, -UR6, 0x100000, URZ ;  /* 0x0010000006067890 */ /* 0x000fc8000fffe13f */
[----:B------:R-:W-:Y:S02]  /*01f0*/  USHF.L.U32 UR7, UR6, 0xb, URZ ;  /* 0x0000000b06077899 */ /* 0x000fe4000800063f */
[----:B------:R-:W-:Y:S02]  /*0200*/  USHF.L.U32 UR6, UR6, 0x1, URZ ;  /* 0x0000000106067899 */ /* 0x000fe4000800063f */
[----:B0-----:R-:W-:Y:S02]  /*0210*/  ULEA UR8, UR8, UR4, 0x18 ;  /* 0x0000000408087291 */ /* 0x001fe4000f8ec03f */
[----:B------:R-:W-:-:S04]  /*0220*/  UIADD3 UR4, -UR5, 0x100000, URZ ;  /* 0x0010000005047890 */ /* 0x000fc8000fffe13f */
[----:B------:R-:W-:Y:S02]  /*0230*/  USHF.L.U32 UR5, UR4, 0xb, URZ ;  /* 0x0000000b04057899 */ /* 0x000fe4000800063f */
[----:B------:R-:W-:Y:S01]  /*0240*/  USHF.L.U32 UR4, UR4, 0x1, URZ ;  /* 0x0000000104047899 */ /* 0x000fe2000800063f */
[----:B------:R-:W0:Y:S11]  /*0250*/  FENCE.VIEW.ASYNC.S ;  /* 0x00000000000073c6 */ /* 0x000e360000000000 */
[----:B0-----:R0:W1:Y:S01]  /*0260*/  SYNCS.EXCH.64 URZ, [UR8], UR4 ;  /* 0x00000004083f75b2 */ /* 0x0010620008000100 */
[----:B------:R0:W2:Y:S01]  /*0270*/  SYNCS.EXCH.64 URZ, [UR8+0xe0], UR6 ;  /* 0x0000e006083f75b2 */ /* 0x0000a20008000100 */
[----:B------:R0:W3:Y:S01]  /*0280*/  SYNCS.EXCH.64 URZ, [UR8+0x8], UR4 ;  /* 0x00000804083f75b2 */ /* 0x0000e20008000100 */
[----:B------:R0:W4:Y:S01]  /*0290*/  SYNCS.EXCH.64 URZ, [UR8+0xe8], UR6 ;  /* 0x0000e806083f75b2 */ /* 0x0001220008000100 */
[----:B------:R0:W0:Y:S01]  /*02a0*/  SYNCS.EXCH.64 URZ, [UR8+0x10], UR4 ;  /* 0x00001004083f75b2 */ /* 0x0000220008000100 */
        /* <DEDUP_REMOVED lines=51> */
[----:B-1234-:R-:W-:Y:S01]  /*05e0*/  NOP ;  /* 0x0000000000007918 */ /* 0x01efe20000000000 */
.L_x_3:
[----:B0-----:R-:W-:Y:S05]  /*05f0*/  BSYNC B0 ;  /* 0x0000000000007941 */ /* 0x001fea0003800000 */
.L_x_2:
[----:B------:R-:W0:Y:S01]  /*0600*/  SHFL.IDX PT, R6, R0, RZ, 0x1f ;  /* 0x00001fff00067589 */ /* 0x000e2200000e0000 */
[----:B------:R-:W-:Y:S01]  /*0610*/  ELECT P0, URZ, PT ;  /* 0x00000000003f782f */ /* 0x000fe20003800000 */
[----:B------:R-:W-:Y:S01]  /*0620*/  NOP ;  /* 0x0000000000007918 */ /* 0x000fe20000000000 */
[----:B------:R-:W-:Y:S01]  /*0630*/  ELECT P1, URZ, PT ;  /* 0x00000000003f782f */ /* 0x000fe20003820000 */
[----:B------:R-:W1:Y:S01]  /*0640*/  SHFL.IDX PT, R3, R0, RZ, 0x1f ;  /* 0x00001fff00037589 */ /* 0x000e6200000e0000 */
[----:B------:R-:W-:Y:S01]  /*0650*/  UMOV UR4, 0x20 ;  /* 0x0000002000047882 */ /* 0x000fe20000000000 */
[----:B------:R-:W-:Y:S01]  /*0660*/  UMOV UR11, 0x80 ;  /* 0x00000080000b7882 */ /* 0x000fe20000000000 */
[----:B------:R-:W-:Y:S01]  /*0670*/  NOP ;  /* 0x0000000000007918 */ /* 0x000fe20000000000 */
[C---:B------:R-:W-:Y:S01]  /*0680*/  VIADD R33, R8.reuse, 0xffffffff ;  /* 0xffffffff08217836 */ /* 0x040fe20000000000 */
[----:B------:R-:W2:Y:S01]  /*0690*/  SHFL.IDX PT, R5, R5, RZ, 0x1f ;  /* 0x00001fff05057589 */ /* 0x000ea200000e0000 */
[----:B------:R-:W-:Y:S01]  /*06a0*/  ULDC.64 UR36, c[0x0][0x208] ;  /* 0x0000820000247ab9 */ /* 0x000fe20000000a00 */
[----:B------:R-:W-:-:S02]  /*06b0*/  ISETP.NE.AND P2, PT, R8, RZ, PT ;  /* 0x000000ff0800720c */ /* 0x000fc40003f45270 */
[----:B------:R-:W-:Y:S02]  /*06c0*/  ISETP.GE.U32.AND P3, PT, R33, 0x2, PT ;  /* 0x000000022100780c */ /* 0x000fe40003f66070 */
[----:B0-----:R-:W-:Y:S02]  /*06d0*/  ISETP.NE.OR P0, PT, R6, RZ, !P0 ;  /* 0x000000ff0600720c */ /* 0x001fe40004705670 */
[----:B-1----:R-:W-:Y:S02]  /*06e0*/  ISETP.NE.OR P1, PT, R3, RZ, !P1 ;  /* 0x000000ff0300720c */ /* 0x002fe40004f25670 */
[----:B------:R-:W-:-:S04]  /*06f0*/  SHF.R.S32.HI R3, RZ, 0x1f, R2 ;  /* 0x0000001fff037819 */ /* 0x000fc80000011402 */
[----:B------:R-:W-:-:S05]  /*0700*/  LEA.HI R3, R3, R2, RZ, 0x2 ;  /* 0x0000000203037211 */ /* 0x000fca00078f10ff */
[----:B------:R-:W-:Y:S01]  /*0710*/  VOTEU.ALL UP0, P0 ;  /* 0x00000000003f7886 */ /* 0x000fe20000000000 */
[----:B------:R-:W-:Y:S01]  /*0720*/  LOP3.LUT R3, R3, 0xfffffffc, RZ, 0xc0, !PT ;  /* 0xfffffffc03037812 */ /* 0x000fe200078ec0ff */
[----:B------:R-:W-:-:S03]  /*0730*/  VOTEU.ALL UP1, P1 ;  /* 0x00000000003f7886 */ /* 0x000fc60000820000 */
[----:B------:R-:W0:Y:S01]  /*0740*/  @!UP0 S2UR UR7, SR_CgaCtaId ;  /* 0x00000000000789c3 */ /* 0x000e220000008800 */
[----:B------:R-:W-:Y:S01]  /*0750*/  @!UP0 UMOV UR6, 0x400 ;  /* 0x0000040000068882 */ /* 0x000fe20000000000 */
[----:B------:R-:W-:-:S04]  /*0760*/  @!UP0 UIADD3 UR4, -UR4, 0x100000, URZ ;  /* 0x0010000004048890 */ /* 0x000fc8000fffe13f */
[----:B------:R-:W-:Y:S02]  /*0770*/  @!UP0 USHF.L.U32 UR5, UR4, 0xb, URZ ;  /* 0x0000000b04058899 */ /* 0x000fe4000800063f */
[----:B------:R-:W-:Y:S01]  /*0780*/  @!UP0 USHF.L.U32 UR4, UR4, 0x1, URZ ;  /* 0x0000000104048899 */ /* 0x000fe2000800063f */
[----:B------:R-:W-:Y:S01]  /*0790*/  IMAD.IADD R0, R2, 0x1, -R3 ;  /* 0x0000000102007824 */ /* 0x000fe200078e0a03 */
[----:B------:R-:W-:Y:S01]  /*07a0*/  @!UP1 UMOV UR9, 0x400 ;  /* 0x0000040000099882 */ /* 0x000fe20000000000 */
[----:B------:R-:W-:Y:S01]  /*07b0*/  VOTEU.ALL UP2, P1 ;  /* 0x00000000003f7886 */ /* 0x000fe20000840000 */
[----:B------:R-:W-:Y:S01]  /*07c0*/  VOTEU.ALL UP3, P1 ;  /* 0x00000000003f7886 */ /* 0x000fe20000860000 */
[----:B------:R-:W-:Y:S01]  /*07d0*/  VOTEU.ALL UP4, P1 ;  /* 0x00000000003f7886 */ /* 0x000fe20000880000 */
[----:B------:R-:W1:Y:S01]  /*07e0*/  @!UP1 S2UR UR10, SR_CgaCtaId ;  /* 0x00000000000a99c3 */ /* 0x000e620000008800 */
[----:B------:R-:W-:Y:S01]  /*07f0*/  VOTEU.ALL UP5, P1 ;  /* 0x00000000003f7886 */ /* 0x000fe200008a0000 */
[----:B------:R-:W-:-:S04]  /*0800*/  SHF.R.S32.HI R3, RZ, 0x1f, R4 ;  /* 0x0000001fff037819 */ /* 0x000fc80000011404 */
[----:B------:R-:W-:-:S04]  /*0810*/  LEA.HI R3, R3, R4, RZ, 0x7 ;  /* 0x0000000403037211 */ /* 0x000fc800078f38ff */
[----:B------:R-:W-:-:S05]  /*0820*/  LOP3.LUT R3, R3, 0xffffff80, RZ, 0xc0, !PT ;  /* 0xffffff8003037812 */ /* 0x000fca00078ec0ff */
[----:B------:R-:W-:Y:S01]  /*0830*/  IMAD.IADD R3, R4, 0x1, -R3 ;  /* 0x0000000104037824 */ /* 0x000fe200078e0a03 */
[----:B0-----:R-:W-:Y:S02]  /*0840*/  @!UP0 ULEA UR8, UR7, UR6, 0x18 ;  /* 0x0000000607088291 */ /* 0x001fe4000f8ec03f */
[----:B------:R-:W-:-:S04]  /*0850*/  @!UP1 UIADD3 UR6, -UR11, 0x100000, URZ ;  /* 0x001000000b069890 */ /* 0x000fc8000fffe13f */
[----:B------:R-:W-:Y:S02]  /*0860*/  @!UP1 USHF.L.U32 UR7, UR6, 0xb, URZ ;  /* 0x0000000b06079899 */ /* 0x000fe4000800063f */
[----:B------:R-:W-:Y:S01]  /*0870*/  @!UP1 USHF.L.U32 UR6, UR6, 0x1, URZ ;  /* 0x0000000106069899 */ /* 0x000fe2000800063f */
[----:B------:R-:W-:Y:S01]  /*0880*/  VOTEU.ALL UP0, P0 ;  /* 0x00000000003f7886 */ /* 0x000fe20000000000 */
[----:B-1----:R-:W-:Y:S01]  /*0890*/  @!UP1 ULEA UR9, UR10, UR9, 0x18 ;  /* 0x000000090a099291 */ /* 0x002fe2000f8ec03f */
[----:B------:R-:W-:Y:S02]  /*08a0*/  VOTEU.ALL UP1, P0 ;  /* 0x00000000003f7886 */ /* 0x000fe40000020000 */
[----:B------:R-:W-:Y:S01]  /*08b0*/  ULDC.64 UR10, c[0x0][0x598] ;  /* 0x00016600000a7ab9 */ /* 0x000fe20000000a00 */
[----:B------:R-:W-:Y:S01]  /*08c0*/  ISETP.NE.AND P0, PT, R0, 0x3, PT ;  /* 0x000000030000780c */ /* 0x000fe20003f05270 */
[----:B------:R-:W0:Y:S02]  /*08d0*/  FENCE.VIEW.ASYNC.S ;  /* 0x00000000000073c6 */ /* 0x000e240000000000 */
[----:B0-----:R0:W1:Y:S01]  /*08e0*/  @!UP0 SYNCS.EXCH.64 URZ, [UR8+0x1f0], UR4 ;  /* 0x0001f004083f85b2 */ /* 0x0010620008000100 */
[----:B------:R-:W-:-:S02]  /*08f0*/  ISETP.NE.U32.AND P1, PT, RZ, UR10, PT ;  /* 0x0000000aff007c0c */ /* 0x000fc4000bf25070 */
[----:B------:R-:W-:Y:S02]  /*0900*/  ISETP.EQ.OR P0, PT, R0, RZ, !P0 ;  /* 0x000000ff0000720c */ /* 0x000fe40004702670 */
[----:B------:R-:W-:Y:S02]  /*0910*/  ISETP.NE.AND.EX P1, PT, RZ, UR11, PT, P1 ;  /* 0x0000000bff007c0c */ /* 0x000fe4000bf25310 */
[----:B------:R-:W-:-:S04]  /*0920*/  ISETP.EQ.AND P0, PT, R8, RZ, P0 ;  /* 0x000000ff0800720c */ /* 0x000fc80000702270 */
[----:B------:R-:W-:-:S04]  /*0930*/  SEL R16, RZ, 0x1, !P0 ;  /* 0x00000001ff107807 */ /* 0x000fc80004000000 */
[----:B------:R-:W-:Y:S01]  /*0940*/  SEL R16, R16, 0x2, P3 ;  /* 0x0000000210107807 */ /* 0x000fe20001800000 */
[----:B------:R0:W1:Y:S01]  /*0950*/  @!UP1 SYNCS.EXCH.64 URZ, [UR8+0x1f8], UR4 ;  /* 0x0001f804083f95b2 */ /* 0x0000620008000100 */
[----:B------:R-:W-:Y:S01]  /*0960*/  NOP ;  /* 0x0000000000007918 */ /* 0x000fe20000000000 */
[----:B------:R0:W1:Y:S01]  /*0970*/  @!UP2 SYNCS.EXCH.64 URZ, [UR9+0x1d0], UR6 ;  /* 0x0001d006093fa5b2 */ /* 0x0000620008000100 */
[----:B------:R0:W1:Y:S01]  /*0980*/  @!UP3 SYNCS.EXCH.64 URZ, [UR9+0x1d8], UR6 ;  /* 0x0001d806093fb5b2 */ /* 0x0000620008000100 */
[----:B------:R0:W1:Y:S01]  /*0990*/  @!UP4 SYNCS.EXCH.64 URZ, [UR9+0x1e0], UR6 ;  /* 0x0001e006093fc5b2 */ /* 0x0000620008000100 */
[----:B------:R0:W1:Y:S01]  /*09a0*/  @!UP5 SYNCS.EXCH.64 URZ, [UR9+0x1e8], UR6 ;  /* 0x0001e806093fd5b2 */ /* 0x0000620008000100 */
[----:B------:R-:W-:Y:S01]  /*09b0*/  NOP ;  /* 0x0000000000007918 */ /* 0x000fe20000000000 */
[----:B-1----:R-:W-:Y:S06]  /*09c0*/  BAR.SYNC.DEFER_BLOCKING 0x0 ;  /* 0x0000000000007b1d */ /* 0x002fec0000010000 */
[----:B0-2---:R-:W-:Y:S05]  /*09d0*/  @!P1 BRA `(.L_x_4) ;  /* 0x00000000001c9947 */ /* 0x005fea0003800000 */
[----:B------:R-:W0:Y:S02]  /*09e0*/  LDC.64 R6, c[0x0][0x598] ;  /* 0x00016600ff067b82 */ /* 0x000e240000000a00 */
[----:B0-----:R-:W2:Y:S02]  /*09f0*/  LDG.E.64 R6, desc[UR36][R6.64] ;  /* 0x0000002406067981 */ /* 0x001ea4000c1e1b00 */
[----:B--2---:R-:W-:-:S04]  /*0a00*/  ISETP.NE.U32.AND P0, PT, R6, RZ, PT ;  /* 0x000000ff0600720c */ /* 0x004fc80003f05070 */
[----:B------:R-:W-:-:S13]  /*0a10*/  ISETP.NE.AND.EX P0, PT, R7, RZ, PT, P0 ;  /* 0x000000ff0700720c */ /* 0x000fda0003f05300 */
[----:B------:R-:W-:Y:S05]  /*0a20*/  @!P0 BRA `(.L_x_4) ;  /* 0x0000000000088947 */ /* 0x000fea0003800000 */
[----:B------:R1:W5:Y:S01]  /*0a30*/  LD.E R56, desc[UR36][R6.64] ;  /* 0x0000002406387980 */ /* 0x000362000c101900 */
[----:B------:R-:W-:Y:S05]  /*0a40*/  BRA `(.L_x_5) ;  /* 0x0000000000247947 */ /* 0x000fea0003800000 */
.L_x_4:
[----:B------:R-:W-:Y:S02]  /*0a50*/  ULDC.64 UR4, c[0x0][0x588] ;  /* 0x0001620000047ab9 */ /* 0x000fe40000000a00 */
[----:B------:R-:W-:-:S04]  /*0a60*/  ISETP.NE.U32.AND P0, PT, RZ, UR4, PT ;  /* 0x00000004ff007c0c */ /* 0x000fc8000bf05070 */
[----:B------:R-:W-:-:S13]  /*0a70*/  ISETP.NE.AND.EX P0, PT, RZ, UR5, PT, P0 ;  /* 0x00000005ff007c0c */ /* 0x000fda000bf05300 */
[----:B------:R-:W-:Y:S05]  /*0a80*/  @!P0 BRA `(.L_x_6) ;  /* 0x00000000000c8947 */ /* 0x000fea0003800000 */
[----:B------:R-:W0:Y:S02]  /*0a90*/  LDC.64 R56, c[0x0][0x588] ;  /* 0x00016200ff387b82 */ /* 0x000e240000000a00 */
[----:B0-----:R0:W5:Y:S01]  /*0aa0*/  LDG.E R56, desc[UR36][R56.64] ;  /* 0x0000002438387981 */ /* 0x001162000c1e1900 */
[----:B------:R-:W-:Y:S05]  /*0ab0*/  BRA `(.L_x_5) ;  /* 0x0000000000087947 */ /* 0x000fea0003800000 */
.L_x_6:
[----:B------:R-:W-:Y:S02]  /*0ac0*/  ULDC UR4, c[0x0][0x580] ;  /* 0x0001600000047ab9 */ /* 0x000fe40000000800 */
[----:B------:R-:W-:-:S07]  /*0ad0*/  IMAD.U32 R56, RZ, RZ, UR4 ;  /* 0x00000004ff387e24 */ /* 0x000fce000f8e00ff */
.L_x_5:
[----:B------:R-:W-:Y:S02]  /*0ae0*/  ULDC.64 UR4, c[0x0][0x5a0] ;  /* 0x0001680000047ab9 */ /* 0x000fe40000000a00 */
[----:B------:R-:W-:-:S04]  /*0af0*/  ISETP.NE.U32.AND P0, PT, RZ, UR4, PT ;  /* 0x00000004ff007c0c */ /* 0x000fc8000bf05070 */
[----:B------:R-:W-:-:S13]  /*0b00*/  ISETP.NE.AND.EX P0, PT, RZ, UR5, PT, P0 ;  /* 0x00000005ff007c0c */ /* 0x000fda000bf05300 */
[----:B------:R-:W-:Y:S05]  /*0b10*/  @!P0 BRA `(.L_x_7) ;  /* 0x00000000001c8947 */ /* 0x000fea0003800000 */
[----:B-1----:R-:W1:Y:S02]  /*0b20*/  LDC.64 R6, c[0x0][0x5a0] ;  /* 0x00016800ff067b82 */ /* 0x002e640000000a00 */
[----:B-1----:R-:W2:Y:S02]  /*0b30*/  LDG.E.64 R6, desc[UR36][R6.64] ;  /* 0x0000002406067981 */ /* 0x002ea4000c1e1b00 */
[----:B--2---:R-:W-:-:S04]  /*0b40*/  ISETP.NE.U32.AND P0, PT, R6, RZ, PT ;  /* 0x000000ff0600720c */ /* 0x004fc80003f05070 */
[----:B------:R-:W-:-:S13]  /*0b50*/  ISETP.NE.AND.EX P0, PT, R7, RZ, PT, P0 ;  /* 0x000000ff0700720c */ /* 0x000fda0003f05300 */
[----:B------:R-:W-:Y:S05]  /*0b60*/  @!P0 BRA `(.L_x_7) ;  /* 0x0000000000088947 */ /* 0x000fea0003800000 */
[----:B0-----:R2:W5:Y:S01]  /*0b70*/  LD.E R57, desc[UR36][R6.64] ;  /* 0x0000002406397980 */ /* 0x001562000c101900 */
[----:B------:R-:W-:Y:S05]  /*0b80*/  BRA `(.L_x_8) ;  /* 0x0000000000247947 */ /* 0x000fea0003800000 */
.L_x_7:
[----:B------:R-:W-:Y:S02]  /*0b90*/  ULDC.64 UR4, c[0x0][0x590] ;  /* 0x0001640000047ab9 */ /* 0x000fe40000000a00 */
[----:B------:R-:W-:-:S04]  /*0ba0*/  ISETP.NE.U32.AND P0, PT, RZ, UR4, PT ;  /* 0x00000004ff007c0c */ /* 0x000fc8000bf05070 */
[----:B------:R-:W-:-:S13]  /*0bb0*/  ISETP.NE.AND.EX P0, PT, RZ, UR5, PT, P0 ;  /* 0x00000005ff007c0c */ /* 0x000fda000bf05300 */
[----:B------:R-:W-:Y:S05]  /*0bc0*/  @!P0 BRA `(.L_x_9) ;  /* 0x00000000000c8947 */ /* 0x000fea0003800000 */
[----:B-1----:R-:W0:Y:S02]  /*0bd0*/  LDC.64 R6, c[0x0][0x590] ;  /* 0x00016400ff067b82 */ /* 0x002e240000000a00 */
[----:B0-----:R0:W5:Y:S01]  /*0be0*/  LDG.E R57, desc[UR36][R6.64] ;  /* 0x0000002406397981 */ /* 0x001162000c1e1900 */
[----:B------:R-:W-:Y:S05]  /*0bf0*/  BRA `(.L_x_8) ;  /* 0x0000000000087947 */ /* 0x000fea0003800000 */
.L_x_9:
[----:B------:R-:W-:Y:S02]  /*0c00*/  ULDC UR4, c[0x0][0x584] ;  /* 0x0001610000047ab9 */ /* 0x000fe40000000800 */
[----:B0-----:R-:W-:-:S07]  /*0c10*/  IMAD.U32 R57, RZ, RZ, UR4 ;  /* 0x00000004ff397e24 */ /* 0x001fce000f8e00ff */
.L_x_8:
[----:B------:R-:W3:Y:S01]  /*0c20*/  LDC R2, c[0x0][0x65c] ;  /* 0x00019700ff027b82 */ /* 0x000ee20000000800 */
[----:B------:R-:W4:Y:S01]  /*0c30*/  S2R R14, SR_CTAID.Y ;  /* 0x00000000000e7919 */ /* 0x000f220000002600 */
[----:B------:R-:W-:Y:S01]  /*0c40*/  ULDC UR6, c[0x0][0x28c] ;  /* 0x0000a30000067ab9 */ /* 0x000fe20000000800 */
[----:B------:R-:W-:Y:S01]  /*0c50*/  ISETP.NE.AND P0, PT, R8, 0x2, PT ;  /* 0x000000020800780c */ /* 0x000fe20003f05270 */
[----:B------:R-:W-:Y:S01]  /*0c60*/  UIADD3 UR6, UR6, 0x1f, URZ ;  /* 0x0000001f06067890 */ /* 0x000fe2000fffe03f */
[----:B012---:R-:W0:Y:S01]  /*0c70*/  S2R R6, SR_CTAID.X ;  /* 0x0000000000067919 */ /* 0x007e220000002500 */
[----:B------:R-:W-:Y:S01]  /*0c80*/  IMAD.MOV.U32 R7, RZ, RZ, RZ ;  /* 0x000000ffff077224 */ /* 0x000fe200078e00ff */
[----:B------:R-:W-:Y:S01]  /*0c90*/  UMOV UR39, URZ ;  /* 0x0000003f00277c82 */ /* 0x000fe20008000000 */
[----:B------:R-:W-:Y:S01]  /*0ca0*/  USHF.R.S32.HI UR7, URZ, 0x1f, UR6 ;  /* 0x0000001f3f077899 */ /* 0x000fe20008011406 */
[----:B------:R-:W-:Y:S01]  /*0cb0*/  UMOV UR38, URZ ;  /* 0x0000003f00267c82 */ /* 0x000fe20008000000 */
[----:B------:R-:W-:-:S02]  /*0cc0*/  ULDC.64 UR8, c[0x0][0x650] ;  /* 0x0001940000087ab9 */ /* 0x000fc40000000a00 */
[----:B------:R-:W-:-:S04]  /*0cd0*/  ULEA.HI UR7, UR7, UR6, URZ, 0x5 ;  /* 0x0000000607077291 */ /* 0x000fc8000f8f283f */
[----:B------:R-:W-:Y:S01]  /*0ce0*/  USHF.R.S32.HI UR40, URZ, 0x5, UR7 ;  /* 0x000000053f287899 */ /* 0x000fe20008011407 */
[----:B---3--:R-:W-:-:S13]  /*0cf0*/  ISETP.NE.AND P1, PT, R2, 0x1, PT ;  /* 0x000000010200780c */ /* 0x008fda0003f25270 */
[----:B------:R-:W0:Y:S01]  /*0d00*/  @P1 LDC R19, c[0x0][0x10] ;  /* 0x00000400ff131b82 */ /* 0x000e220000000800 */
[----:B----4-:R-:W-:Y:S02]  /*0d10*/  @P1 IMAD.MOV.U32 R8, RZ, RZ, R14 ;  /* 0x000000ffff081224 */ /* 0x010fe400078e000e */
[----:B------:R-:W-:Y:S02]  /*0d20*/  @P1 IMAD.MOV.U32 R9, RZ, RZ, RZ ;  /* 0x000000ffff091224 */ /* 0x000fe400078e00ff */
[----:B------:R-:W-:-:S03]  /*0d30*/  @P1 IMAD.MOV.U32 R17, RZ, RZ, RZ ;  /* 0x000000ffff111224 */ /* 0x000fc600078e00ff */
[----:B------:R-:W1:Y:S01]  /*0d40*/  @!P1 LDC R11, c[0x0][0xc] ;  /* 0x00000300ff0b9b82 */ /* 0x000e620000000800 */
[----:B------:R-:W-:Y:S01]  /*0d50*/  ULDC UR4, c[0x0][0xc] ;  /* 0x0000030000047ab9 */ /* 0x000fe20000000800 */
[----:B------:R-:W-:Y:S02]  /*0d60*/  ULDC UR5, c[0x0][0x10] ;  /* 0x0000040000057ab9 */ /* 0x000fe40000000800 */
[----:B------:R-:W-:-:S04]  /*0d70*/  UIMAD.WIDE.U32 UR4, UR4, UR5, URZ ;  /* 0x00000005040472a5 */ /* 0x000fc8000f8e003f */
[----:B------:R-:W2:Y:S01]  /*0d80*/  LDC R2, c[0x0][0x14] ;  /* 0x00000500ff027b82 */ /* 0x000ea20000000800 */
[----:B0-----:R-:W-:-:S04]  /*0d90*/  @P1 IMAD.WIDE.U32 R18, R6, R19, R8 ;  /* 0x0000001306121225 */ /* 0x001fc800078e0008 */
[----:B------:R-:W-:Y:S02]  /*0da0*/  @P1 IMAD.IADD R17, R19, 0x1, R17 ;  /* 0x0000000113111824 */ /* 0x000fe400078e0211 */
[----:B-1----:R-:W-:-:S04]  /*0db0*/  @!P1 IMAD.WIDE.U32 R8, R11, R14, R6 ;  /* 0x0000000e0b089225 */ /* 0x002fc800078e0006 */
[----:B------:R-:W-:Y:S02]  /*0dc0*/  @!P1 IMAD.MOV.U32 R18, RZ, RZ, R8 ;  /* 0x000000ffff129224 */ /* 0x000fe400078e0008 */
[----:B------:R-:W-:Y:S02]  /*0dd0*/  @!P1 IMAD.MOV.U32 R17, RZ, RZ, R9 ;  /* 0x000000ffff119224 */ /* 0x000fe400078e0009 */
[----:B--2---:R-:W-:-:S04]  /*0de0*/  IMAD.WIDE.U32 R12, R2, UR4, RZ ;  /* 0x00000004020c7c25 */ /* 0x004fc8000f8e00ff */
[----:B------:R-:W-:Y:S01]  /*0df0*/  IMAD R23, R2, UR5, RZ ;  /* 0x0000000502177c24 */ /* 0x000fe2000f8e02ff */
[----:B------:R0:W-:Y:S03]  /*0e00*/  STL.64 [R1], R12 ;  /* 0x0000000c01007387 */ /* 0x0001e60000100a00 */
[----:B------:R-:W-:Y:S01]  /*0e10*/  IMAD.IADD R23, R13, 0x1, R23 ;  /* 0x000000010d177824 */ /* 0x000fe200078e0217 */
[----:B------:R-:W-:Y:S06]  /*0e20*/  @P0 BRA `(.L_x_10) ;  /* 0x0000000000200947 */ /* 0x000fec0003800000 */
[----:B------:R-:W-:Y:S01]  /*0e30*/  UISETP.GE.U32.AND UP0, UPT, UR40, 0x1c, UPT ;  /* 0x0000001c2800788c */ /* 0x000fe2000bf06070 */
[----:B------:R-:W-:Y:S01]  /*0e40*/  IADD3 R18, P0, R18, R12, RZ ;  /* 0x0000000c12127210 */ /* 0x000fe20007f1e0ff */
[----:B------:R-:W-:Y:S01]  /*0e50*/  USHF.R.U32.HI UR4, URZ, 0x2, UR40 ;  /* 0x000000023f047899 */ /* 0x000fe20008011628 */
[----:B------:R-:W-:-:S03]  /*0e60*/  UMOV UR38, URZ ;  /* 0x0000003f00267c82 */ /* 0x000fc60008000000 */
[----:B------:R-:W-:Y:S01]  /*0e70*/  UIMAD.WIDE.U32 UR4, UR4, 0x24924925, URZ ;  /* 0x24924925040478a5 */ /* 0x000fe2000f8e003f */
[----:B------:R-:W-:-:S03]  /*0e80*/  IMAD.X R17, R23, 0x1, R17, P0 ;  /* 0x0000000117117824 */ /* 0x000fc600000e0611 */
[----:B------:R-:W-:Y:S02]  /*0e90*/  UIMAD UR39, UR5, -0x1c, UR40 ;  /* 0xffffffe4052778a4 */ /* 0x000fe4000f8e0228 */
[----:B------:R-:W-:-:S12]  /*0ea0*/  @UP0 ULOP3.LUT UR38, UR5, 0x1, URZ, 0xc0, !UPT ;  /* 0x0000000105260892 */ /* 0x000fd8000f8ec03f */
.L_x_10:
[----:B------:R-:W-:Y:S01]  /*0eb0*/  ISETP.GE.U32.AND P0, PT, R18, UR8, PT ;  /* 0x0000000812007c0c */ /* 0x000fe2000bf06070 */
[----:B------:R-:W-:Y:S01]  /*0ec0*/  IMAD.MOV.U32 R19, RZ, RZ, -0x1 ;  /* 0xffffffffff137424 */ /* 0x000fe200078e00ff */
[----:B------:R-:W-:Y:S01]  /*0ed0*/  PRMT R8, RZ, 0x7610, R8 ;  /* 0x00007610ff087816 */ /* 0x000fe20000000008 */
[----:B------:R-:W-:Y:S01]  /*0ee0*/  IMAD.MOV.U32 R22, RZ, RZ, -0x1 ;  /* 0xffffffffff167424 */ /* 0x000fe200078e00ff */
[----:B------:R-:W-:Y:S01]  /*0ef0*/  ISETP.GE.U32.AND.EX P0, PT, R17, UR9, PT, P0 ;  /* 0x0000000911007c0c */ /* 0x000fe2000bf06100 */
[----:B------:R-:W-:-:S12]  /*0f00*/  IMAD.MOV.U32 R2, RZ, RZ, -0x1 ;  /* 0xffffffffff027424 */ /* 0x000fd800078e00ff */
[----:B------:R-:W-:Y:S05]  /*0f10*/  @P0 BRA `(.L_x_11) ;  /* 0x00000004005c0947 */ /* 0x000fea0003800000 */
[----:B------:R-:W1:Y:S01]  /*0f20*/  LDC.64 R20, c[0x0][0x628] ;  /* 0x00018a00ff147b82 */ /* 0x000e620000000a00 */
[----:B------:R-:W-:Y:S02]  /*0f30*/  IMAD.MOV.U32 R8, RZ, RZ, R18 ;  /* 0x000000ffff087224 */ /* 0x000fe400078e0012 */
[----:B------:R-:W-:-:S05]  /*0f40*/  IMAD.MOV.U32 R9, RZ, RZ, R17 ;  /* 0x000000ffff097224 */ /* 0x000fca00078e0011 */
[----:B------:R-:W2:Y:S08]  /*0f50*/  LDC R2, c[0x0][0x630] ;  /* 0x00018c00ff027b82 */ /* 0x000eb00000000800 */
[----:B------:R-:W3:Y:S01]  /*0f60*/  LDC.64 R24, c[0x0][0x620] ;  /* 0x00018800ff187b82 */ /* 0x000ee20000000a00 */
[----:B-1----:R-:W-:-:S04]  /*0f70*/  ISETP.NE.U32.AND P0, PT, R20, RZ, PT ;  /* 0x000000ff1400720c */ /* 0x002fc80003f05070 */
[----:B------:R-:W-:-:S13]  /*0f80*/  ISETP.NE.AND.EX P0, PT, R21, RZ, PT, P0 ;  /* 0x000000ff1500720c */ /* 0x000fda0003f05300 */
[----:B--23--:R-:W-:Y:S05]  /*0f90*/  @!P0 BRA `(.L_x_12) ;  /* 0x0000000000288947 */ /* 0x00cfea0003800000 */
[----:B0-----:R-:W0:Y:S02]  /*0fa0*/  LDC R13, c[0x0][0x634] ;  /* 0x00018d00ff0d7b82 */ /* 0x001e240000000800 */
[----:B0-----:R-:W-:-:S05]  /*0fb0*/  IADD3 R13, P0, R18, R13, RZ ;  /* 0x0000000d120d7210 */ /* 0x001fca0007f1e0ff */
[----:B------:R-:W-:-:S04]  /*0fc0*/  IMAD.X R15, RZ, RZ, R17, P0 ;  /* 0x000000ffff0f7224 */ /* 0x000fc800000e0611 */
[----:B------:R-:W-:-:S04]  /*0fd0*/  IMAD.WIDE.U32 R8, R15, R20, RZ ;  /* 0x000000140f087225 */ /* 0x000fc800078e00ff */
[----:B------:R-:W-:-:S04]  /*0fe0*/  IMAD.WIDE.U32 R10, P0, R13, R21, R8 ;  /* 0x000000150d0a7225 */ /* 0x000fc80007800008 */
[----:B------:R-:W-:-:S04]  /*0ff0*/  IMAD.WIDE.U32 R8, R13, R20, RZ ;  /* 0x000000140d087225 */ /* 0x000fc800078e00ff */
[----:B------:R-:W-:Y:S01]  /*1000*/  IMAD.X R13, RZ, RZ, RZ, P0 ;  /* 0x000000ffff0d7224 */ /* 0x000fe200000e06ff */
[----:B------:R-:W-:Y:S01]  /*1010*/  IADD3 RZ, P0, R9, R10, RZ ;  /* 0x0000000a09ff7210 */ /* 0x000fe20007f1e0ff */
[----:B------:R-:W-:-:S04]  /*1020*/  IMAD.MOV.U32 R12, RZ, RZ, R11 ;  /* 0x000000ffff0c7224 */ /* 0x000fc800078e000b */
[----:B------:R-:W-:-:S08]  /*1030*/  IMAD.WIDE.U32.X R8, R15, R21, R12, P0 ;  /* 0x000000150f087225 */ /* 0x000fd000000e040c */
.L_x_12:
[-CC-:B------:R-:W-:Y:S01]  /*1040*/  SHF.R.U64 R31, R8, R2.reuse, R9.reuse ;  /* 0x00000002081f7219 */ /* 0x180fe20000001209 */
[----:B0-----:R-:W0:Y:S01]  /*1050*/  LDC R12, c[0x0][0x618] ;  /* 0x00018600ff0c7b82 */ /* 0x001e220000000800 */
[----:B------:R-:W-:Y:S01]  /*1060*/  SHF.R.U32.HI R7, RZ, R2, R9 ;  /* 0x00000002ff077219 */ /* 0x000fe20000011609 */
[----:B------:R-:W-:Y:S01]  /*1070*/  ULDC UR4, c[0x0][0x150] ;  /* 0x0000540000047ab9 */ /* 0x000fe20000000800 */
[----:B------:R-:W-:Y:S01]  /*1080*/  IADD3 R11, P0, RZ, -R31, RZ ;  /* 0x8000001fff0b7210 */ /* 0x000fe20007f1e0ff */
[----:B------:R-:W-:Y:S01]  /*1090*/  IMAD.MOV.U32 R19, RZ, RZ, R17 ;  /* 0x000000ffff137224 */ /* 0x000fe200078e0011 */
[----:B------:R-:W-:-:S03]  /*10a0*/  I2FP.F32.U32 R2, R6 ;  /* 0x0000000600027245 */ /* 0x000fc60000201000 */
[----:B------:R-:W1:Y:S01]  /*10b0*/  LDC.64 R26, c[0x0][0x640] ;  /* 0x00019000ff1a7b82 */ /* 0x000e620000000a00 */
[----:B------:R-:W-:Y:S02]  /*10c0*/  IMAD.X R13, RZ, RZ, ~R7, P0 ;  /* 0x000000ffff0d7224 */ /* 0x000fe400000e0e07 */
[----:B------:R-:W-:Y:S01]  /*10d0*/  FMUL R2, R2, UR4 ;  /* 0x0000000402027c20 */ /* 0x000fe20008400000 */
[----:B------:R-:W-:Y:S01]  /*10e0*/  IMAD.WIDE.U32 R8, R11, R24, R18 ;  /* 0x000000180b087225 */ /* 0x000fe200078e0012 */
[----:B------:R-:W-:-:S03]  /*10f0*/  ULDC UR4, c[0x0][0x154] ;  /* 0x0000550000047ab9 */ /* 0x000fc60000000800 */
[----:B------:R-:W-:Y:S01]  /*1100*/  IMAD R10, R13, R24, RZ ;  /* 0x000000180d0a7224 */ /* 0x000fe200078e02ff */
[----:B------:R-:W2:Y:S01]  /*1110*/  LDC R7, c[0x0][0x144] ;  /* 0x00005100ff077b82 */ /* 0x000ea20000000800 */
[----:B------:R-:W3:Y:S02]  /*1120*/  F2I.U32.TRUNC.NTZ R2, R2 ;  /* 0x0000000200027305 */ /* 0x000ee4000020f000 */
[----:B------:R-:W-:-:S04]  /*1130*/  IMAD R11, R11, R25, R10 ;  /* 0x000000190b0b7224 */ /* 0x000fc800078e020a */
[----:B------:R-:W-:Y:S01]  /*1140*/  IMAD.IADD R9, R9, 0x1, R11 ;  /* 0x0000000109097824 */ /* 0x000fe200078e020b */
[----:B------:R-:W4:Y:S01]  /*1150*/  LDC R22, c[0x0][0x608] ;  /* 0x00018200ff167b82 */ /* 0x000f220000000800 */
[----:B------:R-:W-:-:S03]  /*1160*/  IMAD.MOV.U32 R11, RZ, RZ, -0x1 ;  /* 0xffffffffff0b7424 */ /* 0x000fc600078e00ff */
[--C-:B0-----:R-:W-:Y:S02]  /*1170*/  SHF.R.U64 R20, R8, R12, R9.reuse ;  /* 0x0000000c08147219 */ /* 0x101fe40000001209 */
[----:B------:R-:W-:Y:S02]  /*1180*/  I2FP.F32.U32 R8, R14 ;  /* 0x0000000e00087245 */ /* 0x000fe40000201000 */
[----:B------:R-:W0:Y:S01]  /*1190*/  LDC R24, c[0x0][0x658] ;  /* 0x00019600ff187b82 */ /* 0x000e220000000800 */
[----:B-1----:R-:W-:Y:S01]  /*11a0*/  ISETP.NE.U32.AND P0, PT, R26, RZ, PT ;  /* 0x000000ff1a00720c */ /* 0x002fe20003f05070 */
[----:B---3--:R-:W-:Y:S02]  /*11b0*/  IMAD.MOV R10, RZ, RZ, -R2 ;  /* 0x000000ffff0a7224 */ /* 0x008fe400078e0a02 */
[----:B------:R-:W-:Y:S01]  /*11c0*/  FMUL R8, R8, UR4 ;  /* 0x0000000408087c20 */ /* 0x000fe20008400000 */
[----:B------:R-:W-:Y:S02]  /*11d0*/  SHF.R.U32.HI R9, RZ, R12, R9 ;  /* 0x0000000cff097219 */ /* 0x000fe40000011609 */
[----:B------:R-:W-:Y:S01]  /*11e0*/  ISETP.NE.AND.EX P0, PT, R27, RZ, PT, P0 ;  /* 0x000000ff1b00720c */ /* 0x000fe20003f05300 */
[----:B------:R1:W3:Y:S01]  /*11f0*/  F2I.U32.TRUNC.NTZ R15, R8 ;  /* 0x00000008000f7305 */ /* 0x0002e2000020f000 */
[----:B------:R-:W1:Y:S01]  /*1200*/  LDC R19, c[0x0][0x148] ;  /* 0x00005200ff137b82 */ /* 0x000e620000000800 */
[----:B--2---:R-:W-:-:S07]  /*1210*/  IMAD R2, R7, R10, R6 ;  /* 0x0000000a07027224 */ /* 0x004fce00078e0206 */
[----:B------:R-:W2:Y:S01]  /*1220*/  LDC R25, c[0x0][0x600] ;  /* 0x00018000ff197b82 */ /* 0x000ea20000000800 */
[-CC-:B----4-:R-:W-:Y:S02]  /*1230*/  SHF.R.U64 R32, R20, R22.reuse, R9.reuse ;  /* 0x0000001614207219 */ /* 0x190fe40000001209 */
[----:B------:R-:W-:Y:S01]  /*1240*/  SHF.R.U32.HI R7, RZ, R22, R9 ;  /* 0x00000016ff077219 */ /* 0x000fe20000011609 */
[----:B------:R-:W-:-:S04]  /*1250*/  IMAD.MOV.U32 R9, RZ, RZ, 0x1 ;  /* 0x00000001ff097424 */ /* 0x000fc800078e00ff */
[----:B------:R-:W4:Y:S01]  /*1260*/  LDC R28, c[0x0][0x648] ;  /* 0x00019200ff1c7b82 */ /* 0x000f220000000800 */
[-C--:B0-----:R-:W-:Y:S02]  /*1270*/  SHF.L.U32 R6, R11, R24.reuse, RZ ;  /* 0x000000180b067219 */ /* 0x081fe400000006ff */
[--C-:B------:R-:W-:Y:S02]  /*1280*/  SHF.R.U64 R22, R32, R24, R7.reuse ;  /* 0x0000001820167219 */ /* 0x100fe40000001207 */
[----:B------:R-:W-:Y:S02]  /*1290*/  LOP3.LUT R13, RZ, R6, RZ, 0x33, !PT ;  /* 0x00000006ff0d7212 */ /* 0x000fe400078e33ff */
[-C--:B------:R-:W-:Y:S01]  /*12a0*/  SHF.R.U32.HI R7, RZ, R24.reuse, R7 ;  /* 0x00000018ff077219 */ /* 0x080fe20000011607 */
[----:B------:R-:W0:Y:S01]  /*12b0*/  LDC R29, c[0x0][0x638] ;  /* 0x00018e00ff1d7b82 */ /* 0x000e220000000800 */
[----:B------:R-:W-:Y:S01]  /*12c0*/  SHF.L.U32 R12, R9, R24, RZ ;  /* 0x00000018090c7219 */ /* 0x000fe200000006ff */
[----:B------:R-:W-:-:S06]  /*12d0*/  IMAD.MOV.U32 R6, RZ, RZ, R22 ;  /* 0x000000ffff067224 */ /* 0x000fcc00078e0016 */
[----:B------:R-:W0:Y:S01]  /*12e0*/  LDC R30, c[0x0][0x610] ;  /* 0x00018400ff1e7b82 */ /* 0x000e220000000800 */
[----:B-1-3--:R-:W-:Y:S05]  /*12f0*/  @!P0 BRA `(.L_x_13) ;  /* 0x0000000000288947 */ /* 0x00afea0003800000 */
[----:B------:R-:W1:Y:S02]  /*1300*/  LDC R11, c[0x0][0x64c] ;  /* 0x00019300ff0b7b82 */ /* 0x000e640000000800 */
[----:B-1----:R-:W-:-:S05]  /*1310*/  IADD3 R11, P0, R22, R11, RZ ;  /* 0x0000000b160b7210 */ /* 0x002fca0007f1e0ff */
        /* <DEDUP_REMOVED lines=8> */
.L_x_13:
[----:B----4-:R-:W-:Y:S01]  /*13a0*/  SHF.R.U64 R6, R6, R28, R7 ;  /* 0x0000001c06067219 */ /* 0x010fe20000001207 */
[----:B--2---:R-:W-:Y:S01]  /*13b0*/  VIADD R7, R25, 0xffffffff ;  /* 0xffffffff19077836 */ /* 0x004fe20000000000 */
[----:B------:R-:W-:Y:S01]  /*13c0*/  LOP3.LUT R13, R32, R13, RZ, 0xc0, !PT ;  /* 0x0000000d200d7212 */ /* 0x000fe200078ec0ff */
[----:B------:R-:W-:Y:S02]  /*13d0*/  IMAD.MOV R15, RZ, RZ, -R15 ;  /* 0x000000ffff0f7224 */ /* 0x000fe400078e0a0f */
[----:B------:R-:W-:Y:S01]  /*13e0*/  IMAD.MOV R8, RZ, RZ, -R6 ;  /* 0x000000ffff087224 */ /* 0x000fe200078e0a06 */
[----:B------:R-:W-:Y:S01]  /*13f0*/  LOP3.LUT R7, R20, R7, RZ, 0xc0, !PT ;  /* 0x0000000714077212 */ /* 0x000fe200078ec0ff */
[----:B------:R-:W-:Y:S02]  /*1400*/  IMAD R13, R12, R6, R13 ;  /* 0x000000060c0d7224 */ /* 0x000fe400078e020d */
[----:B------:R-:W-:Y:S02]  /*1410*/  @P1 IMAD R2, R19, R15, R14 ;  /* 0x0000000f13021224 */ /* 0x000fe400078e020e */
[----:B0-----:R-:W-:-:S02]  /*1420*/  IMAD R6, R8, R29, R22 ;  /* 0x0000001d08067224 */ /* 0x001fc400078e0216 */
[----:B------:R-:W-:Y:S02]  /*1430*/  IMAD R2, R13, R30, R2 ;  /* 0x0000001e0d027224 */ /* 0x000fe400078e0202 */
[----:B------:R-:W-:Y:S02]  /*1440*/  IMAD R19, R6, R25, R7 ;  /* 0x0000001906137224 */ /* 0x000fe400078e0207 */
[----:B------:R-:W-:-:S03]  /*1450*/  IMAD.MOV.U32 R8, RZ, RZ, 0x1 ;  /* 0x00000001ff087424 */ /* 0x000fc600078e00ff */
[----:B------:R-:W-:Y:S02]  /*1460*/  SEL R22, R19, R2, !P1 ;  /* 0x0000000213167207 */ /* 0x000fe40004800000 */
[----:B------:R-:W-:Y:S01]  /*1470*/  SEL R19, R2, R19, !P1 ;  /* 0x0000001302137207 */ /* 0x000fe20004800000 */
[----:B------:R-:W-:-:S07]  /*1480*/  IMAD.MOV.U32 R2, RZ, RZ, R31 ;  /* 0x000000ffff027224 */ /* 0x000fce00078e001f */
.L_x_11:
[----:B------:R-:W-:Y:S05]  /*1490*/  @!P2 BRA `(.L_x_14) ;  /* 0x000000340090a947 */ /* 0x000fea0003800000 */
[----:B------:R-:W-:-:S13]  /*14a0*/  ISETP.GT.U32.AND P0, PT, R33, 0x1, PT ;  /* 0x000000012100780c */ /* 0x000fda0003f04070 */
[----:B------:R-:W-:Y:S05]  /*14b0*/  @P0 EXIT ;  /* 0x000000000000094d */ /* 0x000fea0003800000 */
.L_x_15:
[----:B------:R-:W-:-:S08]  /*14c0*/  NOP ;  /* 0x0000000000007918 */ /* 0x000fd00000000000 */
[----:B------:R-:W1:Y:S02]  /*14d0*/  USETMAXREG.TRY_ALLOC.CTAPOOL UP0, 0xe8 ;  /* 0x000000e8000079c8 */ /* 0x000e640008000600 */
[----:B-1----:R-:W-:-:S13]  /*14e0*/  PLOP3.LUT P0, PT, PT, PT, UP0, 0x80, 0x0 ;  /* 0x000000000000781c */ /* 0x002fda0003f0f008 */
[----:B------:R-:W-:Y:S05]  /*14f0*/  @!P0 BRA `(.L_x_15) ;  /* 0xfffffffc00f08947 */ /* 0x000fea000383ffff */
[----:B------:R-:W-:-:S13]  /*1500*/  LOP3.LUT P0, RZ, R8, 0xff, RZ, 0xc0, !PT ;  /* 0x000000ff08ff7812 */ /* 0x000fda000780c0ff */
[----:B------:R-:W-:Y:S05]  /*1510*/  @!P0 EXIT ;  /* 0x000000000000894d */ /* 0x000fea0003800000 */
[----:B------:R-:W1:Y:S01]  /*1520*/  S2UR UR4, SR_CgaCtaId ;  /* 0x00000000000479c3 */ /* 0x000e620000008800 */
[----:B------:R-:W-:Y:S01]  /*1530*/  VIADD R6, R5, 0xffffffff ;  /* 0xffffffff05067836 */ /* 0x000fe20000000000 */
[----:B------:R-:W-:Y:S01]  /*1540*/  SHF.R.S32.HI R0, RZ, 0x1f, R3 ;  /* 0x0000001fff007819 */ /* 0x000fe20000011403 */
[----:B------:R-:W-:Y:S01]  /*1550*/  UMOV UR41, 0x400 ;  /* 0x0000040000297882 */ /* 0x000fe20000000000 */
[----:B------:R-:W-:Y:S01]  /*1560*/  UISETP.LT.AND UP0, UPT, UR40, 0x1, UPT ;  /* 0x000000012800788c */ /* 0x000fe2000bf01270 */
[----:B------:R-:W-:Y:S01]  /*1570*/  LOP3.LUT R70, R16, 0x1, RZ, 0xfc, !PT ;  /* 0x0000000110467812 */ /* 0x000fe200078efcff */
[----:B------:R-:W-:Y:S01]  /*1580*/  ULDC UR6, c[0x0][0x284] ;  /* 0x0000a10000067ab9 */ /* 0x000fe20000000800 */
[----:B------:R-:W-:Y:S01]  /*1590*/  R2UR UR42, R6 ;  /* 0x00000000062a72ca */ /* 0x000fe200000e0000 */
[----:B------:R-:W-:Y:S01]  /*15a0*/  USEL UR43, UR40, 0x1, UP0 ;  /* 0x00000001282b7887 */ /* 0x000fe20008000000 */
[CC--:B------:R-:W-:Y:S01]  /*15b0*/  LEA.HI R4, R0.reuse, R3.reuse, RZ, 0x2 ;  /* 0x0000000300047211 */ /* 0x0c0fe200078f10ff */
[----:B------:R-:W-:Y:S01]  /*15c0*/  USHF.L.U32 UR46, UR40, 0x1, URZ ;  /* 0x00000001282e7899 */ /* 0x000fe2000800063f */
[----:B------:R-:W-:Y:S01]  /*15d0*/  LEA.HI R0, R0, R3, RZ, 0x5 ;  /* 0x0000000300007211 */ /* 0x000fe200078f28ff */
[----:B------:R-:W-:Y:S01]  /*15e0*/  UIADD3 UR43, -UR43, UR40, URZ ;  /* 0x000000282b2b7290 */ /* 0x000fe2000fffe13f */
[----:B------:R-:W-:-:S02]  /*15f0*/  SHF.R.S32.HI R58, RZ, 0x2, R4 ;  /* 0x00000002ff3a7819 */ /* 0x000fc40000011404 */
[----:B------:R-:W-:Y:S02]  /*1600*/  SHF.R.S32.HI R5, RZ, 0x1f, R4 ;  /* 0x0000001fff057819 */ /* 0x000fe40000011404 */
[----:B------:R-:W-:Y:S02]  /*1610*/  LOP3.LUT R60, R4, 0xfffffffc, RZ, 0xc0, !PT ;  /* 0xfffffffc043c7812 */ /* 0x000fe400078ec0ff */
[----:B------:R-:W-:Y:S01]  /*1620*/  LEA.HI R5, R5, R58, RZ, 0x3 ;  /* 0x0000003a05057211 */ /* 0x000fe200078f18ff */
[----:B------:R-:W-:Y:S01]  /*1630*/  USHF.L.U32 UR42, UR42, 0x3, URZ ;  /* 0x000000032a2a7899 */ /* 0x000fe2000800063f */
[----:B------:R-:W-:Y:S01]  /*1640*/  ISETP.NE.AND P0, PT, R6, RZ, PT ;  /* 0x000000ff0600720c */ /* 0x000fe20003f05270 */
[----:B------:R-:W-:Y:S01]  /*1650*/  IMAD.IADD R60, R3, 0x1, -R60 ;  /* 0x00000001033c7824 */ /* 0x000fe200078e0a3c */
[----:B------:R-:W-:Y:S01]  /*1660*/  LOP3.LUT R5, R5, 0xfffffff8, RZ, 0xc0, !PT ;  /* 0xfffffff805057812 */ /* 0x000fe200078ec0ff */
[----:B-1----:R-:W-:Y:S01]  /*1670*/  ULEA UR41, UR4, UR41, 0x18 ;  /* 0x0000002904297291 */ /* 0x002fe2000f8ec03f */
[----:B------:R-:W-:Y:S01]  /*1680*/  SEL R71, RZ, 0x1, P0 ;  /* 0x00000001ff477807 */ /* 0x000fe20000000000 */
[----:B------:R-:W-:-:S02]  /*1690*/  IMAD.U32 R62, RZ, RZ, UR42 ;  /* 0x0000002aff3e7e24 */ /* 0x000fc4000f8e00ff */
[----:B------:R-:W-:Y:S01]  /*16a0*/  UIADD3 UR47, UR41, 0x1d0, URZ ;  /* 0x000001d0292f7890 */ /* 0x000fe2000fffe03f */
[----:B------:R-:W-:Y:S01]  /*16b0*/  IMAD.IADD R58, R58, 0x1, -R5 ;  /* 0x000000013a3a7824 */ /* 0x000fe200078e0a05 */
[----:B------:R-:W-:Y:S01]  /*16c0*/  UIADD3 UR4, UR41, 0x1c300, URZ ;  /* 0x0001c30029047890 */ /* 0x000fe2000fffe03f */
[----:B------:R-:W-:Y:S01]  /*16d0*/  SHF.R.S32.HI R5, RZ, 0x5, R0 ;  /* 0x00000005ff057819 */ /* 0x000fe20000011400 */
[----:B------:R-:W-:Y:S01]  /*16e0*/  UIADD3 UR5, UR41, 0x300, URZ ;  /* 0x0000030029057890 */ /* 0x000fe2000fffe03f */
[C---:B------:R-:W-:Y:S01]  /*16f0*/  LOP3.LUT R64, R62.reuse, 0x8, RZ, 0xc0, !PT ;  /* 0x000000083e407812 */ /* 0x040fe200078ec0ff */
[----:B------:R-:W-:Y:S01]  /*1700*/  USHF.R.U32.HI UR4, URZ, 0x4, UR4 ;  /* 0x000000043f047899 */ /* 0x000fe20008011604 */
[--C-:B------:R-:W-:Y:S01]  /*1710*/  SHF.R.S32.HI R59, RZ, 0x1f, R58.reuse ;  /* 0x0000001fff3b7819 */ /* 0x100fe2000001143a */
[----:B------:R-:W-:Y:S01]  /*1720*/  USHF.R.U32.HI UR5, URZ, 0x4, UR5 ;  /* 0x000000043f057899 */ /* 0x000fe20008011605 */
[C-C-:B------:R-:W-:Y:S01]  /*1730*/  IMAD R65, R5.reuse, -0x10, -R58.reuse ;  /* 0xfffffff005417824 */ /* 0x140fe200078e0a3a */
[----:B------:R-:W-:Y:S01]  /*1740*/  ULOP3.LUT UR4, UR4, 0x3fff, URZ, 0xc0, !UPT ;  /* 0x00003fff04047892 */ /* 0x000fe2000f8ec03f */
[----:B------:R-:W-:Y:S01]  /*1750*/  IMAD.U32 R61, RZ, RZ, UR47 ;  /* 0x0000002fff3d7e24 */ /* 0x000fe2000f8e00ff */
[----:B------:R-:W-:Y:S01]  /*1760*/  ULOP3.LUT UR5, UR5, 0x3fff, URZ, 0xc0, !UPT ;  /* 0x00003fff05057892 */ /* 0x000fe2000f8ec03f */
[----:B------:R-:W-:Y:S01]  /*1770*/  IMAD.WIDE R58, R5, 0x10, R58 ;  /* 0x00000010053a7825 */ /* 0x000fe200078e023a */
[----:B------:R-:W-:Y:S01]  /*1780*/  LOP3.LUT R62, R62, 0x8, RZ, 0xc, !PT ;  /* 0x000000083e3e7812 */ /* 0x000fe200078e0cff */
[----:B------:R-:W-:Y:S01]  /*1790*/  ULOP3.LUT UR44, UR4, 0x10000, URZ, 0xfc, !UPT ;  /* 0x00010000042c7892 */ /* 0x000fe2000f8efc3f */
[----:B------:R-:W-:Y:S01]  /*17a0*/  LOP3.LUT R64, R64, 0x18, RZ, 0x3c, !PT ;  /* 0x0000001840407812 */ /* 0x000fe200078e3cff */
[----:B------:R-:W-:Y:S01]  /*17b0*/  VIADD R63, R61, UR42 ;  /* 0x0000002a3d3f7c36 */ /* 0x000fe20008000000 */
[----:B------:R-:W-:Y:S01]  /*17c0*/  ULOP3.LUT UR45, UR5, 0x10000, URZ, 0xfc, !UPT ;  /* 0x00010000052d7892 */ /* 0x000fe2000f8efc3f */
[----:B------:R-:W-:-:S11]  /*17d0*/  VIADD R65, R65, UR6 ;  /* 0x0000000641417c36 */ /* 0x000fd60008000000 */
.L_x_99:
[----:B------:R-:W-:Y:S01]  /*17e0*/  SHF.L.U32 R0, R71, 0x1f, RZ ;  /* 0x0000001f47007819 */ /* 0x000fe200000006ff */
[----:B------:R-:W-:Y:S02]  /*17f0*/  ULDC UR4, c[0x0][0x28c] ;  /* 0x0000a30000047ab9 */ /* 0x000fe40000000800 */
[----:B------:R-:W-:Y:S01]  /*1800*/  ISETP.LT.AND P1, PT, RZ, UR4, PT ;  /* 0x00000004ff007c0c */ /* 0x000fe2000bf21270 */
[----:B-1----:R-:W1:Y:S02]  /*1810*/  SYNCS.PHASECHK.TRANS64.TRYWAIT P0, [R61+UR42], R0 ;  /* 0x000000003d0075a7 */ /* 0x002e64000800016a */
[----:B-1-34-:R-:W-:Y:S10]  /*1820*/  @!P0 BRA `(.L_x_16) ;  /* 0x0000004c00fc8947 */ /* 0x01aff40003800000 */
.L_x_145:
[----:B------:R-:W-:Y:S05]  /*1830*/  @P1 BRA `(.L_x_17) ;  /* 0x0000000000401947 */ /* 0x000fea0003800000 */
[----:B-1----:R-:W-:Y:S01]  /*1840*/  MOV R0, 0x0 ;  /* 0x0000000000007802 */ /* 0x002fe20000000f00 */
[----:B------:R-:W-:Y:S01]  /*1850*/  ULDC.64 UR4, c[0x4][0x68] ;  /* 0x01001a0000047ab9 */ /* 0x000fe20000000a00 */
[----:B------:R-:W-:Y:S01]  /*1860*/  ULDC.64 UR6, c[0x4][0x8] ;  /* 0x0100020000067ab9 */ /* 0x000fe20000000a00 */
[----:B------:R-:W-:Y:S01]  /*1870*/  IMAD.U32 R4, RZ, RZ, UR4 ;  /* 0x00000004ff047e24 */ /* 0x000fe2000f8e00ff */
[----:B------:R1:W2:Y:S01]  /*1880*/  LDC.64 R14, c[0x4][R0] ;  /* 0x01000000000e7b82 */ /* 0x0002a20000000a00 */
[----:B------:R-:W-:Y:S01]  /*1890*/  IMAD.U32 R5, RZ, RZ, UR5 ;  /* 0x00000005ff057e24 */ /* 0x000fe2000f8e00ff */
[----:B------:R-:W-:Y:S01]  /*18a0*/  ULDC.64 UR4, c[0x4][0x70] ;  /* 0x01001c0000047ab9 */ /* 0x000fe20000000a00 */
[----:B------:R-:W-:Y:S02]  /*18b0*/  IMAD.U32 R10, RZ, RZ, UR6 ;  /* 0x00000006ff0a7e24 */ /* 0x000fe4000f8e00ff */
[----:B------:R-:W-:Y:S02]  /*18c0*/  IMAD.U32 R6, RZ, RZ, UR4 ;  /* 0x00000004ff067e24 */ /* 0x000fe4000f8e00ff */
[----:B------:R-:W-:-:S02]  /*18d0*/  IMAD.U32 R7, RZ, RZ, UR5 ;  /* 0x00000005ff077e24 */ /* 0x000fc4000f8e00ff */
[----:B------:R-:W-:Y:S02]  /*18e0*/  IMAD.U32 R11, RZ, RZ, UR7 ;  /* 0x00000007ff0b7e24 */ /* 0x000fe4000f8e00ff */
[----:B------:R-:W-:Y:S02]  /*18f0*/  IMAD.MOV.U32 R8, RZ, RZ, 0x1e1 ;  /* 0x000001e1ff087424 */ /* 0x000fe400078e00ff */
[----:B0-----:R-:W-:Y:S02]  /*1900*/  IMAD.MOV.U32 R12, RZ, RZ, 0x1 ;  /* 0x00000001ff0c7424 */ /* 0x001fe400078e00ff */
[----:B-1----:R-:W-:-:S07]  /*1910*/  IMAD.MOV.U32 R13, RZ, RZ, RZ ;  /* 0x000000ffff0d7224 */ /* 0x002fce00078e00ff */
[----:B------:R-:W-:-:S07]  /*1920*/  LEPC R20, `(.L_x_17) ;  /* 0x000000001014794e */ /* 0x000fce0000000000 */
[----:B--2--5:R-:W-:Y:S05]  /*1930*/  CALL.ABS.NOINC R14 ;  /* 0x000000000e007343 */ /* 0x024fea0003c00000 */
.L_x_17:
[----:B------:R-:W-:-:S13]  /*1940*/  ISETP.NE.AND P0, PT, R70, 0x3, PT ;  /* 0x000000034600780c */ /* 0x000fda0003f05270 */
[----:B------:R-:W-:Y:S05]  /*1950*/  @!P0 BRA `(.L_x_18) ;  /* 0x0000000000048947 */ /* 0x000fea0003800000 */
[----:B------:R-:W-:Y:S01]  /*1960*/  BPT.TRAP 0x1 ;  /* 0x000000040000795c */ /* 0x000fe20000300000 */
.L_x_18:
[----:B------:R-:W-:Y:S02]  /*1970*/  IMAD.U32 R3, RZ, RZ, UR39 ;  /* 0x00000027ff037e24 */ /* 0x000fe4000f8e00ff */
[----:B-1----:R-:W-:-:S03]  /*1980*/  IMAD.U32 R0, RZ, RZ, UR38 ;  /* 0x00000026ff007e24 */ /* 0x002fc6000f8e00ff */
[----:B------:R-:W-:Y:S02]  /*1990*/  LEA R3, R3, UR41, 0x3 ;  /* 0x0000002903037c11 */ /* 0x000fe4000f8e18ff */
[----:B------:R-:W-:-:S04]  /*19a0*/  SHF.L.U32 R0, R0, 0x1f, RZ ;  /* 0x0000001f00007819 */ /* 0x000fc800000006ff */
[----:B------:R1:W2:Y:S01]  /*19b0*/  SYNCS.PHASECHK.TRANS64.TRYWAIT P1, [R3+URZ], R0 ;  /* 0x00000000030075a7 */ /* 0x0002a2000802017f */
[----:B------:R-:W-:Y:S05]  /*19c0*/  @!P0 BRA `(.L_x_19) ;  /* 0x0000000000048947 */ /* 0x000fea0003800000 */
[----:B------:R-:W-:Y:S01]  /*19d0*/  BPT.TRAP 0x1 ;  /* 0x000000040000795c */ /* 0x000fe20000300000 */
.L_x_19:
[----:B--2---:R-:W-:Y:S05]  /*19e0*/  @P1 BRA `(.L_x_20) ;  /* 0x0000000000081947 */ /* 0x004fea0003800000 */
[----:B------:R-:W2:Y:S02]  /*19f0*/  SYNCS.PHASECHK.TRANS64.TRYWAIT P1, [R3+URZ], R0 ;  /* 0x00000000030075a7 */ /* 0x000ea4000802017f */
[----:B--2---:R-:W-:Y:S05]  /*1a00*/  @!P1 BRA `(.L_x_21) ;  /* 0x0000004c00989947 */ /* 0x004fea0003800000 */
.L_x_20:
[----:B------:R-:W-:Y:S05]  /*1a10*/  WARPSYNC.ALL ;  /* 0x0000000000007948 */ /* 0x000fea0003800000 */
[----:B------:R-:W-:Y:S01]  /*1a20*/  ULEA UR4, UR39, UR45, 0x8 ;  /* 0x0000002d27047291 */ /* 0x000fe2000f8e403f */
[----:B------:R-:W-:Y:S01]  /*1a30*/  WARPGROUP.ARRIVE ;  /* 0x00000000000079c5 */ /* 0x000fe20000000000 */
[----:B------:R-:W-:Y:S01]  /*1a40*/  ULEA UR6, UR39, UR44, 0x8 ;  /* 0x0000002c27067291 */ /* 0x000fe2000f8e403f */
[----:B-12---:R-:W-:Y:S01]  /*1a50*/  IMAD.U32 R0, RZ, RZ, UR43 ;  /* 0x0000002bff007e24 */ /* 0x006fe2000f8e00ff */
[----:B------:R-:W-:Y:S01]  /*1a60*/  UMOV UR5, 0x80000020 ;  /* 0x8000002000057882 */ /* 0x000fe20000000000 */
[----:B------:R-:W-:-:S03]  /*1a70*/  UMOV UR7, 0x80000020 ;  /* 0x8000002000077882 */ /* 0x000fc60000000000 */
[----:B------:R-:W-:-:S03]  /*1a80*/  ISETP.GE.AND P1, PT, R0, 0x1, PT ;  /* 0x000000010000780c */ /* 0x000fc60003f26270 */
[----:B------:R-:W-:Y:S01]  /*1a90*/  HGMMA.64x64x16.F32.BF16 R24, gdesc[UR4], RZ, !UPT, gsb0 ;  /* 0x00e00000041879f0 */ /* 0x000fe2000c0018ff */
[----:B------:R-:W-:Y:S02]  /*1aa0*/  UIADD3 UR4, UR4, 0x2, URZ ;  /* 0x0000000204047890 */ /* 0x000fe4000fffe03f */
[----:B------:R-:W-:Y:S01]  /*1ab0*/  UIADD3 UR6, UR6, 0x2, URZ ;  /* 0x0000000206067890 */ /* 0x000fe2000fffe03f */
[----:B------:R-:W-:Y:S01]  /*1ac0*/  UMOV UR5, 0x80000020 ;  /* 0x8000002000057882 */ /* 0x000fe20000000000 */
[----:B------:R-:W-:Y:S01]  /*1ad0*/  UMOV UR7, 0x80000020 ;  /* 0x8000002000077882 */ /* 0x000fe20000000000 */
[----:B------:R-:W-:Y:S02]  /*1ae0*/  WARPGROUP.DEPBAR.LE gsb0, 0x0 ;  /* 0x00008000000079c5 */ /* 0x000fe40000010000 */
[----:B------:R-:W-:-:S06]  /*1af0*/  WARPGROUP.ARRIVE ;  /* 0x00000000000079c5 */ /* 0x000fcc0000000000 */
[----:B------:R-:W-:Y:S03]  /*1b00*/  HGMMA.64x64x16.F32.BF16 R24, gdesc[UR4], R24, gsb0 ;  /* 0x00e00000041879f0 */ /* 0x000fe60008001818 */
[----:B------:R-:W-:Y:S02]  /*1b10*/  WARPGROUP.DEPBAR.LE gsb0, 0x0 ;  /* 0x00008000000079c5 */ /* 0x000fe40000010000 */
[----:B------:R-:W-:Y:S05]  /*1b20*/  @!P1 BRA `(.L_x_22) ;  /* 0x0000000000d09947 */ /* 0x000fea0003800000 */
[----:B------:R-:W-:Y:S01]  /*1b30*/  UIADD3 UR4, UR39, 0x1, URZ ;  /* 0x0000000127047890 */ /* 0x000fe2000fffe03f */
[----:B------:R-:W-:Y:S01]  /*1b40*/  IMAD.U32 R0, RZ, RZ, UR43 ;  /* 0x0000002bff007e24 */ /* 0x000fe2000f8e00ff */
[----:B------:R-:W-:Y:S02]  /*1b50*/  UMOV UR9, UR39 ;  /* 0x0000002700097c82 */ /* 0x000fe40008000000 */
[----:B------:R-:W-:-:S04]  /*1b60*/  UISETP.NE.AND UP0, UPT, UR4, 0x1c, UPT ;  /* 0x0000001c0400788c */ /* 0x000fc8000bf05270 */
[----:B------:R-:W-:Y:S02]  /*1b70*/  USEL UR5, URZ, 0x1, UP0 ;  /* 0x000000013f057887 */ /* 0x000fe40008000000 */
[----:B------:R-:W-:Y:S02]  /*1b80*/  USEL UR8, UR4, URZ, UP0 ;  /* 0x0000003f04087287 */ /* 0x000fe40008000000 */
[----:B------:R-:W-:-:S06]  /*1b90*/  ULOP3.LUT UR5, UR38, UR5, URZ, 0x3c, !UPT ;  /* 0x0000000526057292 */ /* 0x000fcc000f8e3c3f */
[----:B------:R-:W-:-:S07]  /*1ba0*/  IMAD.U32 R5, RZ, RZ, UR5 ;  /* 0x00000005ff057e24 */ /* 0x000fce000f8e00ff */
.L_x_29:
[----:B-12---:R-:W-:Y:S05]  /*1bb0*/  @!P0 BRA `(.L_x_23) ;  /* 0x0000000000048947 */ /* 0x006fea0003800000 */
[----:B------:R-:W-:Y:S01]  /*1bc0*/  BPT.TRAP 0x1 ;  /* 0x000000040000795c */ /* 0x000fe20000300000 */
.L_x_23:
[----:B------:R-:W-:Y:S01]  /*1bd0*/  ULEA UR4, UR8, UR41, 0x3 ;  /* 0x0000002908047291 */ /* 0x000fe2000f8e183f */
[----:B------:R-:W-:-:S08]  /*1be0*/  SHF.L.U32 R3, R5, 0x1f, RZ ;  /* 0x0000001f05037819 */ /* 0x000fd000000006ff */
[----:B------:R1:W2:Y:S01]  /*1bf0*/  SYNCS.PHASECHK.TRANS64.TRYWAIT P1, [UR4], R3 ;  /* 0x00000003ff0075a7 */ /* 0x0002a20008020144 */
[----:B------:R-:W-:Y:S05]  /*1c00*/  @!P0 BRA `(.L_x_24) ;  /* 0x0000000000048947 */ /* 0x000fea0003800000 */
[----:B------:R-:W-:Y:S01]  /*1c10*/  BPT.TRAP 0x1 ;  /* 0x000000040000795c */ /* 0x000fe20000300000 */
.L_x_24:
[----:B--2---:R-:W-:Y:S05]  /*1c20*/  @P1 BRA `(.L_x_25) ;  /* 0x0000000000081947 */ /* 0x004fea0003800000 */
[----:B------:R-:W2:Y:S02]  /*1c30*/  SYNCS.PHASECHK.TRANS64.TRYWAIT P1, [UR4], R3 ;  /* 0x00000003ff0075a7 */ /* 0x000ea40008020144 */
[----:B--2---:R-:W-:Y:S05]  /*1c40*/  @!P1 BRA `(.L_x_26) ;  /* 0x0000004c001c9947 */ /* 0x004fea0003800000 */
.L_x_25:
[----:B------:R-:W-:Y:S01]  /*1c50*/  ULEA UR4, UR8, UR45, 0x8 ;  /* 0x0000002d08047291 */ /* 0x000fe2000f8e403f */
[----:B------:R-:W-:Y:S01]  /*1c60*/  WARPGROUP.ARRIVE ;  /* 0x00000000000079c5 */ /* 0x000fe20000000000 */
[----:B------:R-:W-:Y:S01]  /*1c70*/  ULEA UR6, UR8, UR44, 0x8 ;  /* 0x0000002c08067291 */ /* 0x000fe2000f8e403f */
[----:B------:R-:W-:Y:S01]  /*1c80*/  UMOV UR5, 0x80000020 ;  /* 0x8000002000057882 */ /* 0x000fe20000000000 */
[----:B------:R-:W-:-:S07]  /*1c90*/  UMOV UR7, 0x80000020 ;  /* 0x8000002000077882 */ /* 0x000fce0000000000 */
[----:B------:R-:W-:Y:S01]  /*1ca0*/  HGMMA.64x64x16.F32.BF16 R24, gdesc[UR4], R24, gsb0 ;  /* 0x00e00000041879f0 */ /* 0x000fe20008001818 */
        /* <DEDUP_REMOVED lines=9> */
[----:B------:R-:W-:Y:S01]  /*1d40*/  BPT.TRAP 0x1 ;  /* 0x000000040000795c */ /* 0x000fe20000300000 */
.L_x_27:
[----:B------:R-:W-:Y:S01]  /*1d50*/  ULEA UR4, UR9, UR41, 0x3 ;  /* 0x0000002909047291 */ /* 0x000fe2000f8e183f */
[----:B------:R-:W-:-:S03]  /*1d60*/  ISETP.GT.U32.AND P1, PT, R16, 0x1, PT ;  /* 0x000000011000780c */ /* 0x000fc60003f24070 */
[----:B------:R-:W-:-:S04]  /*1d70*/  UIADD3 UR4, UR4, 0xe0, URZ ;  /* 0x000000e004047890 */ /* 0x000fc8000fffe03f */
[----:B------:R-:W-:-:S09]  /*1d80*/  UPRMT UR4, URZ, 0x654, UR4 ;  /* 0x000006543f047896 */ /* 0x000fd20008000004 */
[----:B------:R-:W-:Y:S01]  /*1d90*/  SYNCS.ARRIVE.TRANS64.RED.A1T0 RZ, [UR4], RZ ;  /* 0x000000ffffff79a7 */ /* 0x000fe20008100404 */
[----:B------:R-:W-:Y:S05]  /*1da0*/  @P1 BRA `(.L_x_28) ;  /* 0x0000000000041947 */ /* 0x000fea0003800000 */
[----:B------:R-:W-:Y:S01]  /*1db0*/  BPT.TRAP 0x1 ;  /* 0x000000040000795c */ /* 0x000fe20000300000 */
.L_x_28:
[----:B------:R-:W-:Y:S01]  /*1dc0*/  UIADD3 UR8, UR8, 0x1, URZ ;  /* 0x0000000108087890 */ /* 0x000fe2000fffe03f */
[C---:B------:R-:W-:Y:S01]  /*1dd0*/  ISETP.GT.AND P1, PT, R0.reuse, 0x1, PT ;  /* 0x000000010000780c */ /* 0x040fe20003f24270 */
[----:B------:R-:W-:Y:S01]  /*1de0*/  UIADD3 UR9, UR9, 0x1, URZ ;  /* 0x0000000109097890 */ /* 0x000fe2000fffe03f */
[----:B------:R-:W-:Y:S01]  /*1df0*/  VIADD R0, R0, 0xffffffff ;  /* 0xffffffff00007836 */ /* 0x000fe20000000000 */
[----:B------:R-:W-:Y:S02]  /*1e00*/  UISETP.NE.AND UP0, UPT, UR8, 0x1c, UPT ;  /* 0x0000001c0800788c */ /* 0x000fe4000bf05270 */
[----:B------:R-:W-:Y:S02]  /*1e10*/  UISETP.NE.AND UP1, UPT, UR9, 0x1c, UPT ;  /* 0x0000001c0900788c */ /* 0x000fe4000bf25270 */
[----:B------:R-:W-:Y:S02]  /*1e20*/  USEL UR4, URZ, 0x1, UP0 ;  /* 0x000000013f047887 */ /* 0x000fe40008000000 */
[----:B------:R-:W-:-:S02]  /*1e30*/  USEL UR8, UR8, URZ, UP0 ;  /* 0x0000003f08087287 */ /* 0x000fc40008000000 */
[----:B------:R-:W-:Y:S02]  /*1e40*/  USEL UR9, UR9, URZ, UP1 ;  /* 0x0000003f09097287 */ /* 0x000fe40008800000 */
[----:B------:R-:W-:Y:S01]  /*1e50*/  LOP3.LUT R5, R5, UR4, RZ, 0x3c, !PT ;  /* 0x0000000405057c12 */ /* 0x000fe2000f8e3cff */
[----:B------:R-:W-:Y:S09]  /*1e60*/  @P1 BRA `(.L_x_29) ;  /* 0xfffffffc00501947 */ /* 0x000ff2000383ffff */
.L_x_22:
[----:B------:R-:W3:Y:S01]  /*1e70*/  LDC R0, c[0x0][0x28c] ;  /* 0x0000a300ff007b82 */ /* 0x000ee20000000800 */
[----:B------:R4:W-:Y:S01]  /*1e80*/  SYNCS.ARRIVE.TRANS64.A1T0 RZ, [R62+UR47], RZ ;  /* 0x000000ff3eff79a7 */ /* 0x0009e2000810002f */
[----:B---3--:R-:W-:-:S13]  /*1e90*/  ISETP.GE.AND P1, PT, R0, 0x1, PT ;  /* 0x000000010000780c */ /* 0x008fda0003f26270 */
[----:B----4-:R-:W-:Y:S05]  /*1ea0*/  @!P1 BRA `(.L_x_30) ;  /* 0x0000000000349947 */ /* 0x010fea0003800000 */
[----:B------:R-:W-:Y:S05]  /*1eb0*/  @!P0 BRA `(.L_x_31) ;  /* 0x0000000000048947 */ /* 0x000fea0003800000 */
[----:B------:R-:W-:Y:S01]  /*1ec0*/  BPT.TRAP 0x1 ;  /* 0x000000040000795c */ /* 0x000fe20000300000 */
.L_x_31:
[----:B------:R-:W-:Y:S01]  /*1ed0*/  UIADD3 UR6, UR43, UR39, URZ ;  /* 0x000000272b067290 */ /* 0x000fe2000fffe03f */
[----:B------:R-:W-:-:S03]  /*1ee0*/  ISETP.GT.U32.AND P0, PT, R16, 0x1, PT ;  /* 0x000000011000780c */ /* 0x000fc60003f04070 */
[----:B------:R-:W-:-:S04]  /*1ef0*/  USHF.R.U32.HI UR4, URZ, 0x2, UR6 ;  /* 0x000000023f047899 */ /* 0x000fc80008011606 */
[----:B------:R-:W-:-:S04]  /*1f00*/  UIMAD.WIDE.U32 UR4, UR4, 0x24924925, URZ ;  /* 0x24924925040478a5 */ /* 0x000fc8000f8e003f */
[----:B------:R-:W-:-:S04]  /*1f10*/  UIMAD UR4, UR5, -0x1c, UR6 ;  /* 0xffffffe4050478a4 */ /* 0x000fc8000f8e0206 */
[----:B------:R-:W-:-:S04]  /*1f20*/  ULEA UR4, UR4, UR41, 0x3 ;  /* 0x0000002904047291 */ /* 0x000fc8000f8e183f */
[----:B------:R-:W-:-:S04]  /*1f30*/  UIADD3 UR4, UR4, 0xe0, URZ ;  /* 0x000000e004047890 */ /* 0x000fc8000fffe03f */
[----:B------:R-:W-:-:S09]  /*1f40*/  UPRMT UR4, URZ, 0x654, UR4 ;  /* 0x000006543f047896 */ /* 0x000fd20008000004 */
[----:B------:R-:W-:Y:S01]  /*1f50*/  SYNCS.ARRIVE.TRANS64.RED.A1T0 RZ, [UR4], RZ ;  /* 0x000000ffffff79a7 */ /* 0x000fe20008100404 */
[----:B------:R-:W-:Y:S05]  /*1f60*/  @P0 BRA `(.L_x_30) ;  /* 0x0000000000040947 */ /* 0x000fea0003800000 */
[----:B------:R-:W-:Y:S01]  /*1f70*/  BPT.TRAP 0x1 ;  /* 0x000000040000795c */ /* 0x000fe20000300000 */
.L_x_30:
[----:B------:R-:W-:Y:S01]  /*1f80*/  SHF.L.U32 R0, R71, 0x1f, RZ ;  /* 0x0000001f47007819 */ /* 0x000fe200000006ff */
[----:B------:R-:W-:Y:S01]  /*1f90*/  UIADD3 UR39, UR46, UR39, URZ ;  /* 0x000000272e277290 */ /* 0x000fe2000fffe03f */
[----:B------:R-:W3:Y:S01]  /*1fa0*/  LDC R7, c[0x0][0x288] ;  /* 0x0000a200ff077b82 */ /* 0x000ee20000000800 */
[----:B------:R-:W-:Y:S01]  /*1fb0*/  UISETP.GE.U32.AND UP1, UPT, UR46, 0x1c, UPT ;  /* 0x0000001c2e00788c */ /* 0x000fe2000bf26070 */
[----:B------:R-:W-:Y:S01]  /*1fc0*/  IMAD.SHL.U32 R8, R60, 0x2, RZ ;  /* 0x000000023c087824 */ /* 0x000fe200078e00ff */
[----:B------:R-:W-:Y:S02]  /*1fd0*/  UISETP.GT.U32.AND UP0, UPT, UR39, 0x1b, UPT ;  /* 0x0000001b2700788c */ /* 0x000fe4000bf04070 */
[----:B------:R-:W-:Y:S02]  /*1fe0*/  USHF.R.U32.HI UR4, URZ, 0x2, UR39 ;  /* 0x000000023f047899 */ /* 0x000fe40008011627 */
[----:B------:R-:W-:Y:S01]  /*1ff0*/  UISETP.LT.U32.AND UP0, UPT, UR46, 0x1c, UP0 ;  /* 0x0000001c2e00788c */ /* 0x000fe20008701070 */
[----:B------:R-:W4:Y:S01]  /*2000*/  SYNCS.PHASECHK.TRANS64.TRYWAIT P0, [R61+UR42+0x10], R0 ;  /* 0x000010003d0075a7 */ /* 0x000f22000800016a */
[----:B------:R-:W-:Y:S01]  /*2010*/  UIMAD.WIDE.U32 UR4, UR4, 0x24924925, URZ ;  /* 0x24924925040478a5 */ /* 0x000fe2000f8e003f */
[----:B------:R-:W-:Y:S01]  /*2020*/  SHF.R.S32.HI R9, RZ, 0x1f, R8 ;  /* 0x0000001fff097819 */ /* 0x000fe20000011408 */
[----:B------:R-:W-:-:S02]  /*2030*/  USEL UR6, URZ, 0x1, !UP0 ;  /* 0x000000013f067887 */ /* 0x000fc4000c000000 */
[----:B------:R-:W-:Y:S02]  /*2040*/  UIMAD UR39, UR5, -0x1c, UR39 ;  /* 0xffffffe4052778a4 */ /* 0x000fe4000f8e0227 */
[----:B------:R-:W-:-:S04]  /*2050*/  ULOP3.LUT UR38, UR38, UR6, URZ, 0x3c, !UPT ;  /* 0x0000000626267292 */ /* 0x000fc8000f8e3c3f */
[----:B------:R-:W-:Y:S01]  /*2060*/  @UP1 ULOP3.LUT UR38, UR38, 0x1, UR5, 0x78, !UPT ;  /* 0x0000000126261892 */ /* 0x000fe2000f8e7805 */
[----:B---34-:R-:W-:Y:S11]  /*2070*/  @!P0 BRA `(.L_x_32) ;  /* 0x0000004800288947 */ /* 0x018ff60003800000 */
.L_x_146:
[----:B---3--:R-:W-:Y:S01]  /*2080*/  IMAD.SHL.U32 R0, R19, 0x40, RZ ;  /* 0x0000004013007824 */ /* 0x008fe200078e00ff */
[----:B------:R-:W-:Y:S01]  /*2090*/  ULDC UR6, c[0x0][0x284] ;  /* 0x0000a10000067ab9 */ /* 0x000fe20000000800 */
[----:B------:R-:W-:Y:S01]  /*20a0*/  IMAD.SHL.U32 R14, R22, 0x40, RZ ;  /* 0x00000040160e7824 */ /* 0x000fe200078e00ff */
[----:B------:R-:W-:Y:S01]  /*20b0*/  SHF.R.S32.HI R11, RZ, 0x1f, R2 ;  /* 0x0000001fff0b7819 */ /* 0x000fe20000011402 */
[----:B------:R-:W-:Y:S01]  /*20c0*/  ULDC.64 UR4, c[0x0][0x5d0] ;  /* 0x0001740000047ab9 */ /* 0x000fe20000000a00 */
[----:B------:R-:W-:Y:S01]  /*20d0*/  ISETP.GE.AND P0, PT, R0, UR6, PT ;  /* 0x0000000600007c0c */ /* 0x000fe2000bf06270 */
[----:B--2---:R-:W-:Y:S01]  /*20e0*/  IMAD.WIDE.U32 R4, R2, UR4, R8 ;  /* 0x0000000402047c25 */ /* 0x004fe2000f8e0008 */
[----:B------:R-:W-:Y:S02]  /*20f0*/  SHF.R.S32.HI R15, RZ, 0x1f, R14 ;  /* 0x0000001fff0f7819 */ /* 0x000fe4000001140e */
[C---:B------:R-:W-:Y:S01]  /*2100*/  ISETP.GE.OR P0, PT, R14.reuse, R7, P0 ;  /* 0x000000070e00720c */ /* 0x040fe20000706670 */
[----:B-1----:R-:W-:Y:S01]  /*2110*/  IMAD R3, R11, UR4, RZ ;  /* 0x000000040b037c24 */ /* 0x002fe2000f8e02ff */
[----:B------:R-:W-:-:S03]  /*2120*/  IADD3 R4, P1, R14, R4, RZ ;  /* 0x000000040e047210 */ /* 0x000fc60007f3e0ff */
[----:B------:R-:W-:-:S05]  /*2130*/  IMAD R3, R2, UR5, R3 ;  /* 0x0000000502037c24 */ /* 0x000fca000f8e0203 */
[----:B------:R-:W-:-:S03]  /*2140*/  IADD3.X R5, R15, R5, R3, P1, !PT ;  /* 0x000000050f057210 */ /* 0x000fc60000ffe403 */
[----:B------:R-:W-:Y:S05]  /*2150*/  @P0 BRA `(.L_x_33) ;  /* 0x0000002000b00947 */ /* 0x000fea0003800000 */
[----:B------:R-:W1:Y:S01]  /*2160*/  LDC.64 R74, c[0x0][0x5c8] ;  /* 0x00017200ff4a7b82 */ /* 0x000e620000000a00 */
[----:B-----5:R-:W-:Y:S01]  /*2170*/  FSETP.NEU.AND P0, PT, R57, RZ, PT ;  /* 0x000000ff3900720b */ /* 0x020fe20003f0d000 */
[----:B------:R-:W-:Y:S01]  /*2180*/  IMAD R3, R60, -0x2, R7 ;  /* 0xfffffffe3c037824 */ /* 0x000fe200078e0207 */
[----:B------:R-:W-:Y:S01]  /*2190*/  BSSY B0, `(.L_x_33) ;  /* 0x0000228000007945 */ /* 0x000fe20003800000 */
[----:B------:R-:W-:-:S04]  /*21a0*/  IMAD.WIDE R66, R19, 0x40, R58 ;  /* 0x0000004013427825 */ /* 0x000fc800078e023a */
[----:B------:R-:W-:Y:S02]  /*21b0*/  IMAD.IADD R3, R3, 0x1, -R14 ;  /* 0x0000000103037824 */ /* 0x000fe400078e0a0e */
[----:B------:R-:W-:-:S03]  /*21c0*/  IMAD.IADD R0, R65, 0x1, -R0 ;  /* 0x0000000141007824 */ /* 0x000fc600078e0a00 */
[----:B------:R-:W-:-:S04]  /*21d0*/  ISETP.GT.AND P2, PT, R3, RZ, PT ;  /* 0x000000ff0300720c */ /* 0x000fc80003f44270 */
[----:B------:R-:W-:Y:S01]  /*21e0*/  ISETP.GT.AND P1, PT, R0, RZ, P2 ;  /* 0x000000ff0000720c */ /* 0x000fe20001724270 */
[-C--:B-1----:R-:W-:Y:S02]  /*21f0*/  IMAD R6, R67, R74.reuse, RZ ;  /* 0x0000004a43067224 */ /* 0x082fe400078e02ff */
[----:B------:R-:W-:-:S04]  /*2200*/  IMAD.WIDE.U32 R68, R66, R74, R4 ;  /* 0x0000004a42447225 */ /* 0x000fc800078e0004 */
[----:B------:R-:W-:-:S04]  /*2210*/  IMAD R5, R66, R75, R6 ;  /* 0x0000004b42057224 */ /* 0x000fc800078e0206 */
[----:B------:R-:W-:Y:S01]  /*2220*/  IMAD.IADD R7, R69, 0x1, R5 ;  /* 0x0000000145077824 */ /* 0x000fe200078e0205 */
[----:B------:R-:W-:Y:S06]  /*2230*/  @!P0 BRA `(.L_x_34) ;  /* 0x0000001400e48947 */ /* 0x000fec0003800000 */
[----:B------:R-:W1:Y:S01]  /*2240*/  LDC.64 R72, c[0x0][0x5b8] ;  /* 0x00016e00ff487b82 */ /* 0x000e620000000a00 */
[----:B------:R-:W-:-:S07]  /*2250*/  ULDC.64 UR4, c[0x0][0x5c0] ;  /* 0x0001700000047ab9 */ /* 0x000fce0000000a00 */
[----:B------:R-:W2:Y:S08]  /*2260*/  LDC.64 R76, c[0x0][0x5b0] ;  /* 0x00016c00ff4c7b82 */ /* 0x000eb00000000a00 */
[----:B------:R-:W0:Y:S01]  /*2270*/  LDC.64 R78, c[0x0][0x5a8] ;  /* 0x00016a00ff4e7b82 */ /* 0x000e220000000a00 */
[-C--:B-1----:R-:W-:Y:S02]  /*2280*/  IMAD R6, R11, R72.reuse, RZ ;  /* 0x000000480b067224 */ /* 0x082fe400078e02ff */
[----:B------:R-:W-:-:S04]  /*2290*/  IMAD.WIDE.U32 R4, R2, R72, R8 ;  /* 0x0000004802047225 */ /* 0x000fc800078e0008 */
[----:B------:R-:W-:Y:S01]  /*22a0*/  IMAD R69, R2, R73, R6 ;  /* 0x0000004902457224 */ /* 0x000fe200078e0206 */
[----:B------:R-:W-:Y:S01]  /*22b0*/  IADD3 R10, P0, R14, R4, RZ ;  /* 0x000000040e0a7210 */ /* 0x000fe20007f1e0ff */
[----:B--2---:R-:W-:-:S03]  /*22c0*/  IMAD R4, R67, R76, RZ ;  /* 0x0000004c43047224 */ /* 0x004fc600078e02ff */
[----:B------:R-:W-:Y:S01]  /*22d0*/  IADD3.X R11, R15, R5, R69, P0, !PT ;  /* 0x000000050f0b7210 */ /* 0x000fe200007fe445 */
[C---:B------:R-:W-:Y:S02]  /*22e0*/  IMAD R73, R66.reuse, R77, R4 ;  /* 0x0000004d42497224 */ /* 0x040fe400078e0204 */
[----:B------:R-:W-:-:S04]  /*22f0*/  IMAD.WIDE.U32 R4, R66, R76, R10 ;  /* 0x0000004c42047225 */ /* 0x000fc800078e000a */
[----:B------:R-:W-:Y:S01]  /*2300*/  IMAD.IADD R5, R5, 0x1, R73 ;  /* 0x0000000105057824 */ /* 0x000fe200078e0249 */
[----:B0-----:R-:W-:-:S04]  /*2310*/  LEA R12, P0, R4, R78, 0x1 ;  /* 0x0000004e040c7211 */ /* 0x001fc800078008ff */
[----:B------:R-:W-:-:S05]  /*2320*/  LEA.HI.X R13, R4, R79, R5, 0x1, P0 ;  /* 0x0000004f040d7211 */ /* 0x000fca00000f0c05 */
[----:B------:R-:W2:Y:S01]  /*2330*/  @P1 LDG.E.LTC128B.U16 R19, desc[UR36][R12.64] ;  /* 0x000000240c131981 */ /* 0x000ea2000c1e1520 */
[----:B------:R-:W-:Y:S01]  /*2340*/  IMAD.WIDE.U32 R4, R66, R76, R14 ;  /* 0x0000004c42047225 */ /* 0x000fe200078e000e */
[----:B------:R-:W-:Y:S02]  /*2350*/  BSSY B1, `(.L_x_35) ;  /* 0x0000015000017945 */ /* 0x000fe40003800000 */
[----:B------:R-:W-:-:S04]  /*2360*/  IADD3 R20, P0, R8, R4, RZ ;  /* 0x0000000408147210 */ /* 0x000fc80007f1e0ff */
[----:B------:R-:W-:Y:S02]  /*2370*/  IADD3.X R21, R9, R73, R5, P0, !PT ;  /* 0x0000004909157210 */ /* 0x000fe400007fe405 */
[----:B------:R-:W-:Y:S01]  /*2380*/  LEA R6, P0, R68, UR4, 0x1 ;  /* 0x0000000444067c11 */ /* 0x000fe2000f8008ff */
[----:B------:R-:W-:-:S03]  /*2390*/  IMAD.WIDE.U32 R20, R2, R72, R20 ;  /* 0x0000004802147225 */ /* 0x000fc600078e0014 */
[----:B------:R-:W-:Y:S02]  /*23a0*/  LEA.HI.X R7, R68, UR5, R7, 0x1, P0 ;  /* 0x0000000544077c11 */ /* 0x000fe400080f0c07 */
[----:B------:R-:W-:-:S04]  /*23b0*/  ISETP.GT.AND P0, PT, R3, 0x1, PT ;  /* 0x000000010300780c */ /* 0x000fc80003f04270 */
[----:B------:R-:W-:Y:S01]  /*23c0*/  ISETP.GT.AND P3, PT, R0, RZ, P0 ;  /* 0x000000ff0000720c */ /* 0x000fe20000764270 */
[----:B--2---:R-:W-:-:S04]  /*23d0*/  IMAD.U32 R4, R19, 0x10000, RZ ;  /* 0x0001000013047824 */ /* 0x004fc800078e00ff */
[----:B------:R-:W-:Y:S01]  /*23e0*/  FMUL R5, R4, R57 ;  /* 0x0000003904057220 */ /* 0x000fe20000400000 */
[----:B------:R-:W-:-:S03]  /*23f0*/  LEA R4, P4, R20, R78, 0x1 ;  /* 0x0000004e14047211 */ /* 0x000fc600078808ff */
[----:B------:R-:W-:-:S05]  /*2400*/  FFMA R5, R24, R56, R5 ;  /* 0x0000003818057223 */ /* 0x000fca0000000005 */
[----:B------:R-:W-:Y:S01]  /*2410*/  F2FP.BF16.F32.PACK_AB R12, RZ, R5 ;  /* 0x00000005ff0c723e */ /* 0x000fe200000010ff */
[----:B------:R-:W-:-:S03]  /*2420*/  IMAD.IADD R5, R69, 0x1, R21 ;  /* 0x0000000145057824 */ /* 0x000fc600078e0215 */
[----:B------:R-:W-:Y:S01]  /*2430*/  PRMT R13, R12, 0x7610, R13 ;  /* 0x000076100c0d7816 */ /* 0x000fe2000000000d */
[----:B------:R-:W-:Y:S01]  /*2440*/  IMAD.SHL.U32 R12, R76, 0x8, RZ ;  /* 0x000000084c0c7824 */ /* 0x000fe200078e00ff */
[----:B------:R-:W-:-:S03]  /*2450*/  LEA.HI.X R5, R20, R79, R5, 0x1, P4 ;  /* 0x0000004f14057211 */ /* 0x000fc600020f0c05 */
[----:B------:R0:W-:Y:S02]  /*2460*/  @P1 STG.E.U16 desc[UR36][R6.64], R13 ;  /* 0x0000000d06001986 */ /* 0x0001e4000c101524 */
[----:B0-----:R-:W-:Y:S01]  /*2470*/  SHF.L.U64.HI R13, R76, 0x3, R77 ;  /* 0x000000034c0d7819 */ /* 0x001fe2000001024d */
[----:B------:R-:W-:Y:S06]  /*2480*/  @!P3 BRA `(.L_x_36) ;  /* 0x000000000004b947 */ /* 0x000fec0003800000 */
[----:B------:R0:W5:Y:S02]  /*2490*/  LDG.E.LTC128B.U16 R19, desc[UR36][R4.64+0x2] ;  /* 0x0000022404137981 */ /* 0x000164000c1e1520 */
.L_x_36:
[----:B------:R-:W-:Y:S05]  /*24a0*/  BSYNC B1 ;  /* 0x0000000000017941 */ /* 0x000fea0003800000 */
.L_x_35:
[----:B------:R-:W-:Y:S01]  /*24b0*/  IMAD.WIDE.U32 R66, R66, R76, R12 ;  /* 0x0000004c42427225 */ /* 0x000fe200078e000c */
[----:B------:R-:W-:-:S03]  /*24c0*/  ISETP.GT.AND P2, PT, R0, 0x8, P2 ;  /* 0x000000080000780c */ /* 0x000fc60001744270 */
[----:B-----5:R-:W-:Y:S01]  /*24d0*/  IMAD.U32 R20, R19, 0x10000, RZ ;  /* 0x0001000013147824 */ /* 0x020fe200078e00ff */
[----:B------:R-:W-:Y:S01]  /*24e0*/  IADD3 R10, P1, R10, R66, RZ ;  /* 0x000000420a0a7210 */ /* 0x000fe20007f3e0ff */
[----:B------:R-:W-:Y:S02]  /*24f0*/  IMAD.IADD R73, R73, 0x1, R67 ;  /* 0x0000000149497824 */ /* 0x000fe400078e0243 */
[----:B------:R-:W-:Y:S02]  /*2500*/  FMUL R20, R20, R57 ;  /* 0x0000003914147220 */ /* 0x000fe40000400000 */
[----:B------:R-:W-:Y:S01]  /*2510*/  IMAD.X R11, R73, 0x1, R11, P1 ;  /* 0x00000001490b7824 */ /* 0x000fe200008e060b */
[----:B------:R-:W-:Y:S01]  /*2520*/  LEA R12, P1, R10, R78, 0x1 ;  /* 0x0000004e0a0c7211 */ /* 0x000fe200078208ff */
[----:B------:R-:W-:-:S03]  /*2530*/  FFMA R20, R25, R56, R20 ;  /* 0x0000003819147223 */ /* 0x000fc60000000014 */
[----:B------:R-:W-:Y:S02]  /*2540*/  LEA.HI.X R13, R10, R79, R11, 0x1, P1 ;  /* 0x0000004f0a0d7211 */ /* 0x000fe400008f0c0b */
[----:B------:R-:W-:-:S05]  /*2550*/  F2FP.BF16.F32.PACK_AB R20, RZ, R20 ;  /* 0x00000014ff14723e */ /* 0x000fca00000010ff */
[----:B------:R1:W-:Y:S04]  /*2560*/  @P3 STG.E.U16 desc[UR36][R6.64+0x2], R20 ;  /* 0x0000021406003986 */ /* 0x0003e8000c101524 */
[----:B------:R-:W2:Y:S01]  /*2570*/  @P2 LDG.E.LTC128B.U16 R19, desc[UR36][R12.64] ;  /* 0x000000240c132981 */ /* 0x000ea2000c1e1520 */
[----:B------:R-:W-:Y:S01]  /*2580*/  IADD3 R14, P1, P3, R8, R66, R14 ;  /* 0x00000042080e7210 */ /* 0x000fe20007b3e00e */
[----:B------:R-:W-:Y:S01]  /*2590*/  BSSY B1, `(.L_x_37) ;  /* 0x0000011000017945 */ /* 0x000fe20003800000 */
[C---:B------:R-:W-:Y:S02]  /*25a0*/  SHF.L.U64.HI R11, R74.reuse, 0x4, R75 ;  /* 0x000000044a0b7819 */ /* 0x040fe4000001024b */
[----:B------:R-:W-:Y:S02]  /*25b0*/  IADD3.X R15, R9, R73, R15, P1, P3 ;  /* 0x00000049090f7210 */ /* 0x000fe40000fe640f */
[----:B------:R-:W-:-:S02]  /*25c0*/  LEA R10, P1, R74, R6, 0x4 ;  /* 0x000000064a0a7211 */ /* 0x000fc400078220ff */
[----:B------:R-:W-:Y:S01]  /*25d0*/  ISETP.GT.AND P0, PT, R0, 0x8, P0 ;  /* 0x000000080000780c */ /* 0x000fe20000704270 */
[----:B------:R-:W-:-:S04]  /*25e0*/  IMAD.WIDE.U32 R14, R2, R72, R14 ;  /* 0x00000048020e7225 */ /* 0x000fc800078e000e */
[----:B------:R-:W-:Y:S02]  /*25f0*/  IMAD.X R11, R11, 0x1, R7, P1 ;  /* 0x000000010b0b7824 */ /* 0x000fe400008e0607 */
[----:B------:R-:W-:Y:S02]  /*2600*/  IMAD.IADD R2, R69, 0x1, R15 ;  /* 0x0000000145027824 */ /* 0x000fe400078e020f */
[----:B--2---:R-:W-:-:S04]  /*2610*/  IMAD.U32 R8, R19, 0x10000, RZ ;  /* 0x0001000013087824 */ /* 0x004fc800078e00ff */
[----:B------:R-:W-:Y:S01]  /*2620*/  FMUL R9, R8, R57 ;  /* 0x0000003908097220 */ /* 0x000fe20000400000 */
[----:B------:R-:W-:-:S03]  /*2630*/  LEA R8, P3, R14, R78, 0x1 ;  /* 0x0000004e0e087211 */ /* 0x000fc600078608ff */
[----:B------:R-:W-:-:S05]  /*2640*/  FFMA R9, R26, R56, R9 ;  /* 0x000000381a097223 */ /* 0x000fca0000000009 */
[----:B------:R-:W-:Y:S02]  /*2650*/  F2FP.BF16.F32.PACK_AB R12, RZ, R9 ;  /* 0x00000009ff0c723e */ /* 0x000fe400000010ff */
[----:B------:R-:W-:-:S03]  /*2660*/  LEA.HI.X R9, R14, R79, R2, 0x1, P3 ;  /* 0x0000004f0e097211 */ /* 0x000fc600018f0c02 */
[----:B------:R1:W-:Y:S01]  /*2670*/  @P2 STG.E.U16 desc[UR36][R10.64], R12 ;  /* 0x0000000c0a002986 */ /* 0x0003e2000c101524 */
[----:B------:R-:W-:Y:S05]  /*2680*/  @!P0 BRA `(.L_x_38) ;  /* 0x0000000000048947 */ /* 0x000fea0003800000 */
[----:B------:R2:W5:Y:S02]  /*2690*/  LDG.E.LTC128B.U16 R19, desc[UR36][R8.64+0x2] ;  /* 0x0000022408137981 */ /* 0x000564000c1e1520 */
.L_x_38:
[----:B------:R-:W-:Y:S05]  /*26a0*/  BSYNC B1 ;  /* 0x0000000000017941 */ /* 0x000fea0003800000 */
.L_x_37:
[----:B-----5:R-:W-:Y:S01]  /*26b0*/  IMAD.U32 R2, R19, 0x10000, RZ ;  /* 0x0001000013027824 */ /* 0x020fe200078e00ff */
[----:B------:R-:W-:Y:S01]  /*26c0*/  ISETP.GT.AND P1, PT, R3, 0x8, PT ;  /* 0x000000080300780c */ /* 0x000fe20003f24270 */
[----:B------:R-:W-:Y:S02]  /*26d0*/  BSSY B1, `(.L_x_39) ;  /* 0x0000008000017945 */ /* 0x000fe40003800000 */
[----:B------:R-:W-:Y:S01]  /*26e0*/  FMUL R2, R2, R57 ;  /* 0x0000003902027220 */ /* 0x000fe20000400000 */
[----:B------:R-:W-:-:S03]  /*26f0*/  ISETP.GT.AND P2, PT, R0, RZ, P1 ;  /* 0x000000ff0000720c */ /* 0x000fc60000f44270 */
[----:B------:R-:W-:-:S05]  /*2700*/  FFMA R2, R27, R56, R2 ;  /* 0x000000381b027223 */ /* 0x000fca0000000002 */
[----:B------:R-:W-:-:S05]  /*2710*/  F2FP.BF16.F32.PACK_AB R2, RZ, R2 ;  /* 0x00000002ff02723e */ /* 0x000fca00000010ff */
[----:B------:R3:W-:Y:S01]  /*2720*/  @P0 STG.E.U16 desc[UR36][R10.64+0x2], R2 ;  /* 0x000002020a000986 */ /* 0x0007e2000c101524 */
[----:B------:R-:W-:Y:S05]  /*2730*/  @!P2 BRA `(.L_x_40) ;  /* 0x000000000004a947 */ /* 0x000fea0003800000 */
[----:B------:R4:W5:Y:S02]  /*2740*/  LDG.E.LTC128B.U16 R19, desc[UR36][R4.64+0x10] ;  /* 0x0000102404137981 */ /* 0x000964000c1e1520 */
.L_x_40:
[----:B------:R-:W-:Y:S05]  /*2750*/  BSYNC B1 ;  /* 0x0000000000017941 */ /* 0x000fea0003800000 */
.L_x_39:
[----:B---3-5:R-:W-:Y:S01]  /*2760*/  IMAD.U32 R2, R19, 0x10000, RZ ;  /* 0x0001000013027824 */ /* 0x028fe200078e00ff */
        /* <DEDUP_REMOVED lines=9> */
.L_x_42:
[----:B------:R-:W-:Y:S05]  /*2800*/  BSYNC B1 ;  /* 0x0000000000017941 */ /* 0x000fea0003800000 */
.L_x_41:
[----:B-----5:R-:W-:Y:S01]  /*2810*/  IMAD.U32 R2, R19, 0x10000, RZ ;  /* 0x0001000013027824 */ /* 0x020fe200078e00ff */
[----:B------:R-:W-:Y:S01]  /*2820*/  ISETP.GT.AND P1, PT, R0, 0x8, P1 ;  /* 0x000000080000780c */ /* 0x000fe20000f24270 */
[----:B------:R-:W-:Y:S02]  /*2830*/  BSSY B1, `(.L_x_43) ;  /* 0x0000007000017945 */ /* 0x000fe40003800000 */
[----:B------:R-:W-:-:S04]  /*2840*/  FMUL R2, R2, R57 ;  /* 0x0000003902027220 */ /* 0x000fc80000400000 */
[----:B------:R-:W-:-:S05]  /*2850*/  FFMA R2, R29, R56, R2 ;  /* 0x000000381d027223 */ /* 0x000fca0000000002 */
[----:B------:R-:W-:-:S05]  /*2860*/  F2FP.BF16.F32.PACK_AB R2, RZ, R2 ;  /* 0x00000002ff02723e */ /* 0x000fca00000010ff */
[----:B------:R0:W-:Y:S01]  /*2870*/  @P3 STG.E.U16 desc[UR36][R6.64+0x12], R2 ;  /* 0x0000120206003986 */ /* 0x0001e2000c101524 */
[----:B------:R-:W-:Y:S05]  /*2880*/  @!P1 BRA `(.L_x_44) ;  /* 0x0000000000049947 */ /* 0x000fea0003800000 */
[----:B------:R0:W5:Y:S02]  /*2890*/  LDG.E.LTC128B.U16 R19, desc[UR36][R8.64+0x10] ;  /* 0x0000102408137981 */ /* 0x000164000c1e1520 */
.L_x_44:
[----:B------:R-:W-:Y:S05]  /*28a0*/  BSYNC B1 ;  /* 0x0000000000017941 */ /* 0x000fea0003800000 */
.L_x_43:
[----:B0----5:R-:W-:Y:S01]  /*28b0*/  IMAD.U32 R2, R19, 0x10000, RZ ;  /* 0x0001000013027824 */ /* 0x021fe200078e00ff */
[----:B------:R-:W-:Y:S01]  /*28c0*/  ISETP.GT.AND P0, PT, R0, 0x8, P0 ;  /* 0x000000080000780c */ /* 0x000fe20000704270 */
[----:B------:R-:W-:Y:S02]  /*28d0*/  BSSY B1, `(.L_x_45) ;  /* 0x0000007000017945 */ /* 0x000fe40003800000 */
[----:B---3--:R-:W-:-:S04]  /*28e0*/  FMUL R13, R2, R57 ;  /* 0x00000039020d7220 */ /* 0x008fc80000400000 */
[----:B------:R-:W-:-:S05]  /*28f0*/  FFMA R13, R30, R56, R13 ;  /* 0x000000381e0d7223 */ /* 0x000fca000000000d */
[----:B------:R-:W-:-:S05]  /*2900*/  F2FP.BF16.F32.PACK_AB R13, RZ, R13 ;  /* 0x0000000dff0d723e */ /* 0x000fca00000010ff */
[----:B------:R0:W-:Y:S01]  /*2910*/  @P1 STG.E.U16 desc[UR36][R10.64+0x10], R13 ;  /* 0x0000100d0a001986 */ /* 0x0001e2000c101524 */
[----:B------:R-:W-:Y:S05]  /*2920*/  @!P0 BRA `(.L_x_46) ;  /* 0x0000000000048947 */ /* 0x000fea0003800000 */
[----:B------:R3:W5:Y:S02]  /*2930*/  LDG.E.LTC128B.U16 R19, desc[UR36][R8.64+0x12] ;  /* 0x0000122408137981 */ /* 0x000764000c1e1520 */
.L_x_46:
[----:B------:R-:W-:Y:S05]  /*2940*/  BSYNC B1 ;  /* 0x0000000000017941 */ /* 0x000fea0003800000 */
.L_x_45:
        /* <DEDUP_REMOVED lines=10> */
.L_x_48:
[----:B------:R-:W-:Y:S05]  /*29f0*/  BSYNC B1 ;  /* 0x0000000000017941 */ /* 0x000fea0003800000 */
.L_x_47:
[----:B0----5:R-:W-:Y:S01]  /*2a00*/  IMAD.U32 R2, R19, 0x10000, RZ ;  /* 0x0001000013027824 */ /* 0x021fe200078e00ff */
        /* <DEDUP_REMOVED lines=9> */
.L_x_50:
[----:B------:R-:W-:Y:S05]  /*2aa0*/  BSYNC B1 ;  /* 0x0000000000017941 */ /* 0x000fea0003800000 */
.L_x_49:
        /* <DEDUP_REMOVED lines=9> */
.L_x_52:
[----:B------:R-:W-:Y:S05]  /*2b40*/  BSYNC B1 ;  /* 0x0000000000017941 */ /* 0x000fea0003800000 */
.L_x_51:
[----:B0----5:R-:W-:Y:S01]  /*2b50*/  IMAD.U32 R2, R19, 0x10000, RZ ;  /* 0x0001000013027824 */ /* 0x021fe200078e00ff */
        /* <DEDUP_REMOVED lines=8> */
.L_x_54:
[----:B------:R-:W-:Y:S05]  /*2be0*/  BSYNC B1 ;  /* 0x0000000000017941 */ /* 0x000fea0003800000 */
.L_x_53:
        /* <DEDUP_REMOVED lines=10> */
.L_x_56:
[----:B------:R-:W-:Y:S05]  /*2c90*/  BSYNC B1 ;  /* 0x0000000000017941 */ /* 0x000fea0003800000 */
.L_x_55:
        /* <DEDUP_REMOVED lines=10> */
.L_x_58:
[----:B------:R-:W-:Y:S05]  /*2d40*/  BSYNC B1 ;  /* 0x0000000000017941 */ /* 0x000fea0003800000 */
.L_x_57:
        /* <DEDUP_REMOVED lines=9> */
.L_x_60:
[----:B------:R-:W-:Y:S05]  /*2de0*/  BSYNC B1 ;  /* 0x0000000000017941 */ /* 0x000fea0003800000 */
.L_x_59:
        /* <DEDUP_REMOVED lines=9> */
.L_x_62:
[----:B------:R-:W-:Y:S05]  /*2e80*/  BSYNC B1 ;  /* 0x0000000000017941 */ /* 0x000fea0003800000 */
.L_x_61:
        /* <DEDUP_REMOVED lines=10> */
.L_x_64:
[----:B------:R-:W-:Y:S05]  /*2f30*/  BSYNC B1 ;  /* 0x0000000000017941 */ /* 0x000fea0003800000 */
.L_x_63:
        /* <DEDUP_REMOVED lines=10> */
.L_x_66:
[----:B------:R-:W-:Y:S05]  /*2fe0*/  BSYNC B1 ;  /* 0x0000000000017941 */ /* 0x000fea0003800000 */
.L_x_65:
        /* <DEDUP_REMOVED lines=9> */
.L_x_68:
[----:B------:R-:W-:Y:S05]  /*3080*/  BSYNC B1 ;  /* 0x0000000000017941 */ /* 0x000fea0003800000 */
.L_x_67:
        /* <DEDUP_REMOVED lines=9> */
.L_x_70:
[----:B------:R-:W-:Y:S05]  /*3120*/  BSYNC B1 ;  /* 0x0000000000017941 */ /* 0x000fea0003800000 */
.L_x_69:
        /* <DEDUP_REMOVED lines=10> */
.L_x_72:
[----:B------:R-:W-:Y:S05]  /*31d0*/  BSYNC B1 ;  /* 0x0000000000017941 */ /* 0x000fea0003800000 */
.L_x_71:
        /* <DEDUP_REMOVED lines=10> */
.L_x_74:
[----:B------:R-:W-:Y:S05]  /*3280*/  BSYNC B1 ;  /* 0x0000000000017941 */ /* 0x000fea0003800000 */
.L_x_73:
        /* <DEDUP_REMOVED lines=9> */
.L_x_76:
[----:B------:R-:W-:Y:S05]  /*3320*/  BSYNC B1 ;  /* 0x0000000000017941 */ /* 0x000fea0003800000 */
.L_x_75:
        /* <DEDUP_REMOVED lines=9> */
.L_x_78:
[----:B------:R-:W-:Y:S05]  /*33c0*/  BSYNC B1 ;  /* 0x0000000000017941 */ /* 0x000fea0003800000 */
.L_x_77:
        /* <DEDUP_REMOVED lines=10> */
.L_x_80:
[----:B------:R-:W-:Y:S05]  /*3470*/  BSYNC B1 ;  /* 0x0000000000017941 */ /* 0x000fea0003800000 */
.L_x_79:
        /* <DEDUP_REMOVED lines=10> */
.L_x_82:
[----:B------:R-:W-:Y:S05]  /*3520*/  BSYNC B1 ;  /* 0x0000000000017941 */ /* 0x000fea0003800000 */
.L_x_81:
        /* <DEDUP_REMOVED lines=9> */
.L_x_84:
[----:B------:R-:W-:Y:S05]  /*35c0*/  BSYNC B1 ;  /* 0x0000000000017941 */ /* 0x000fea0003800000 */
.L_x_83:
        /* <DEDUP_REMOVED lines=9> */
.L_x_86:
[----:B------:R-:W-:Y:S05]  /*3660*/  BSYNC B1 ;  /* 0x0000000000017941 */ /* 0x000fea0003800000 */
.L_x_85:
        /* <DEDUP_REMOVED lines=10> */
.L_x_88:
[----:B------:R-:W-:Y:S05]  /*3710*/  BSYNC B1 ;  /* 0x0000000000017941 */ /* 0x000fea0003800000 */
.L_x_87:
[----:B0----5:R-:W-:Y:S01]  /*3720*/  IMAD.U32 R2, R19, 0x10000, RZ ;  /* 0x0001000013027824 */ /* 0x021fe200078e00ff */
[----:B------:R-:W-:Y:S01]  /*3730*/  ISETP.GT.AND P0, PT, R3, 0x39, PT ;  /* 0x000000390300780c */ /* 0x000fe20003f04270 */
[----:B------:R-:W-:Y:S01]  /*3740*/  @P2 IMAD.MOV.U32 R3, RZ, RZ, R7 ;  /* 0x000000ffff032224 */ /* 0x000fe200078e0007 */
[----:B------:R-:W-:Y:S01]  /*3750*/  BSSY B1, `(.L_x_89) ;  /* 0x0000009000017945 */ /* 0x000fe20003800000 */
[----:B------:R-:W-:Y:S01]  /*3760*/  FMUL R13, R2, R57 ;  /* 0x00000039020d7220 */ /* 0x000fe20000400000 */
[----:B------:R-:W-:Y:S01]  /*3770*/  @P2 IMAD.MOV.U32 R2, RZ, RZ, R6 ;  /* 0x000000ffff022224 */ /* 0x000fe200078e0006 */
[----:B------:R-:W-:Y:S02]  /*3780*/  ISETP.GT.AND P3, PT, R0, RZ, P0 ;  /* 0x000000ff0000720c */ /* 0x000fe40000764270 */
[----:B------:R-:W-:-:S05]  /*3790*/  FFMA R13, R52, R56, R13 ;  /* 0x00000038340d7223 */ /* 0x000fca000000000d */
[----:B------:R-:W-:-:S05]  /*37a0*/  F2FP.BF16.F32.PACK_AB R13, RZ, R13 ;  /* 0x0000000dff0d723e */ /* 0x000fca00000010ff */
[----:B------:R0:W-:Y:S01]  /*37b0*/  @P2 STG.E.U16 desc[UR36][R2.64+0x70], R13 ;  /* 0x0000700d02002986 */ /* 0x0001e2000c101524 */
[----:B------:R-:W-:Y:S05]  /*37c0*/  @!P3 BRA `(.L_x_90) ;  /* 0x000000000004b947 */ /* 0x000fea0003800000 */
[----:B------:R0:W5:Y:S02]  /*37d0*/  LDG.E.LTC128B.U16 R19, desc[UR36][R4.64+0x72] ;  /* 0x0000722404137981 */ /* 0x000164000c1e1520 */
.L_x_90:
[----:B------:R-:W-:Y:S05]  /*37e0*/  BSYNC B1 ;  /* 0x0000000000017941 */ /* 0x000fea0003800000 */
.L_x_89:
        /* <DEDUP_REMOVED lines=9> */
.L_x_92:
[----:B------:R-:W-:Y:S05]  /*3880*/  BSYNC B1 ;  /* 0x0000000000017941 */ /* 0x000fea0003800000 */
.L_x_91:
[----:B0----5:R-:W-:Y:S01]  /*3890*/  IMAD.U32 R2, R19, 0x10000, RZ ;  /* 0x0001000013027824 */ /* 0x021fe200078e00ff */
[----:B------:R-:W-:Y:S01]  /*38a0*/  ISETP.GT.AND P0, PT, R0, 0x8, P0 ;  /* 0x000000080000780c */ /* 0x000fe20000704270 */
[----:B------:R-:W-:Y:S02]  /*38b0*/  BSSY B1, `(.L_x_93) ;  /* 0x000000a000017945 */ /* 0x000fe40003800000 */
[----:B------:R-:W-:Y:S01]  /*38c0*/  FMUL R3, R2, R57 ;  /* 0x0000003902037220 */ /* 0x000fe20000400000 */
[----:B------:R-:W-:-:S03]  /*38d0*/  @P1 IMAD.MOV.U32 R2, RZ, RZ, R10 ;  /* 0x000000ffff021224 */ /* 0x000fc600078e000a */
[----:B------:R-:W-:-:S05]  /*38e0*/  FFMA R3, R54, R56, R3 ;  /* 0x0000003836037223 */ /* 0x000fca0000000003 */
[----:B------:R-:W-:-:S04]  /*38f0*/  F2FP.BF16.F32.PACK_AB R3, RZ, R3 ;  /* 0x00000003ff03723e */ /* 0x000fc800000010ff */
[----:B----4-:R-:W-:Y:S01]  /*3900*/  PRMT R4, R3, 0x7610, R4 ;  /* 0x0000761003047816 */ /* 0x010fe20000000004 */
[----:B------:R-:W-:-:S05]  /*3910*/  @P1 IMAD.MOV.U32 R3, RZ, RZ, R11 ;  /* 0x000000ffff031224 */ /* 0x000fca00078e000b */
[----:B------:R0:W-:Y:S01]  /*3920*/  @P1 STG.E.U16 desc[UR36][R2.64+0x70], R4 ;  /* 0x0000700402001986 */ /* 0x0001e2000c101524 */
[----:B------:R-:W-:Y:S05]  /*3930*/  @!P0 BRA `(.L_x_94) ;  /* 0x0000000000048947 */ /* 0x000fea0003800000 */
[----:B------:R4:W5:Y:S02]  /*3940*/  LDG.E.LTC128B.U16 R19, desc[UR36][R8.64+0x72] ;  /* 0x0000722408137981 */ /* 0x000964000c1e1520 */
.L_x_94:
[----:B------:R-:W-:Y:S05]  /*3950*/  BSYNC B1 ;  /* 0x0000000000017941 */ /* 0x000fea0003800000 */
.L_x_93:
[----:B------:R-:W-:Y:S05]  /*3960*/  @!P0 BRA `(.L_x_95) ;  /* 0x0000000800a88947 */ /* 0x000fea0003800000 */
[----:B-----5:R-:W-:-:S04]  /*3970*/  IMAD.U32 R0, R19, 0x10000, RZ ;  /* 0x0001000013007824 */ /* 0x020fc800078e00ff */
[----:B------:R-:W-:-:S04]  /*3980*/  FMUL R0, R0, R57 ;  /* 0x0000003900007220 */ /* 0x000fc80000400000 */
[----:B------:R-:W-:-:S05]  /*3990*/  FFMA R0, R55, R56, R0 ;  /* 0x0000003837007223 */ /* 0x000fca0000000000 */
[----:B------:R-:W-:-:S05]  /*39a0*/  F2FP.BF16.F32.PACK_AB R0, RZ, R0 ;  /* 0x00000000ff00723e */ /* 0x000fca00000010ff */
[----:B------:R0:W-:Y:S01]  /*39b0*/  STG.E.U16 desc[UR36][R10.64+0x72], R0 ;  /* 0x000072000a007986 */ /* 0x0001e2000c101524 */
[----:B------:R-:W-:Y:S05]  /*39c0*/  BRA `(.L_x_95) ;  /* 0x0000000800907947 */ /* 0x000fea0003800000 */
.L_x_34:
[----:B------:R-:W-:Y:S01]  /*39d0*/  ISETP.GT.AND P0, PT, R3, 0x1, PT ;  /* 0x000000010300780c */ /* 0x000fe20003f04270 */
[----:B------:R-:W-:Y:S01]  /*39e0*/  ULDC.64 UR4, c[0x0][0x5c0] ;  /* 0x0001700000047ab9 */ /* 0x000fe20000000a00 */
[-C--:B------:R-:W-:Y:S01]  /*39f0*/  FMUL R24, R24, R56.reuse ;  /* 0x0000003818187220 */ /* 0x080fe20000400000 */
[-C--:B------:R-:W-:Y:S01]  /*3a00*/  FMUL R25, R25, R56.reuse ;  /* 0x0000003819197220 */ /* 0x080fe20000400000 */
[----:B------:R-:W-:Y:S01]  /*3a10*/  ISETP.GT.AND P3, PT, R0, RZ, P0 ;  /* 0x000000ff0000720c */ /* 0x000fe20000764270 */
[-C--:B------:R-:W-:Y:S01]  /*3a20*/  FMUL R26, R26, R56.reuse ;  /* 0x000000381a1a7220 */ /* 0x080fe20000400000 */
[----:B------:R-:W-:Y:S01]  /*3a30*/  LEA R4, P4, R68, UR4, 0x1 ;  /* 0x0000000444047c11 */ /* 0x000fe2000f8808ff */
[----:B------:R-:W-:Y:S01]  /*3a40*/  FMUL R27, R27, R56 ;  /* 0x000000381b1b7220 */ /* 0x000fe20000400000 */
[----:B------:R-:W-:Y:S01]  /*3a50*/  F2FP.BF16.F32.PACK_AB R24, RZ, R24 ;  /* 0x00000018ff18723e */ /* 0x000fe200000010ff */
[-C--:B------:R-:W-:Y:S01]  /*3a60*/  FMUL R28, R28, R56.reuse ;  /* 0x000000381c1c7220 */ /* 0x080fe20000400000 */
[----:B------:R-:W-:Y:S01]  /*3a70*/  LEA.HI.X R5, R68, UR5, R7, 0x1, P4 ;  /* 0x0000000544057c11 */ /* 0x000fe2000a0f0c07 */
[-C--:B------:R-:W-:Y:S01]  /*3a80*/  FMUL R29, R29, R56.reuse ;  /* 0x000000381d1d7220 */ /* 0x080fe20000400000 */
[----:B------:R-:W-:Y:S01]  /*3a90*/  F2FP.BF16.F32.PACK_AB R25, RZ, R25 ;  /* 0x00000019ff19723e */ /* 0x000fe200000010ff */
[-C--:B------:R-:W-:Y:S01]  /*3aa0*/  FMUL R30, R30, R56.reuse ;  /* 0x000000381e1e7220 */ /* 0x080fe20000400000 */
[----:B------:R-:W-:Y:S01]  /*3ab0*/  SHF.L.U64.HI R75, R74, 0x4, R75 ;  /* 0x000000044a4b7819 */ /* 0x000fe2000001024b */
[----:B------:R-:W-:Y:S01]  /*3ac0*/  @P1 STG.E.U16 desc[UR36][R4.64], R24 ;  /* 0x0000001804001986 */ /* 0x000fe2000c101524 */
[----:B------:R-:W-:Y:S01]  /*3ad0*/  ISETP.GT.AND P1, PT, R3, 0x8, PT ;  /* 0x000000080300780c */ /* 0x000fe20003f24270 */
[----:B------:R-:W-:Y:S01]  /*3ae0*/  FMUL R31, R31, R56 ;  /* 0x000000381f1f7220 */ /* 0x000fe20000400000 */
[----:B------:R-:W-:Y:S01]  /*3af0*/  ISETP.GT.AND P4, PT, R0, 0x8, P0 ;  /* 0x000000080000780c */ /* 0x000fe20000784270 */
[----:B------:R-:W-:Y:S01]  /*3b00*/  @P3 STG.E.U16 desc[UR36][R4.64+0x2], R25 ;  /* 0x0000021904003986 */ /* 0x000fe2000c101524 */
[----:B------:R-:W-:Y:S01]  /*3b10*/  LEA R6, P3, R74, R4, 0x4 ;  /* 0x000000044a067211 */ /* 0x000fe200078620ff */
[-C--:B------:R-:W-:Y:S01]  /*3b20*/  FMUL R32, R32, R56.reuse ;  /* 0x0000003820207220 */ /* 0x080fe20000400000 */
[C---:B------:R-:W-:Y:S01]  /*3b30*/  ISETP.GT.AND P2, PT, R0.reuse, 0x8, P2 ;  /* 0x000000080000780c */ /* 0x040fe20001744270 */
[-C--:B------:R-:W-:Y:S01]  /*3b40*/  FMUL R33, R33, R56.reuse ;  /* 0x0000003821217220 */ /* 0x080fe20000400000 */
[----:B------:R-:W-:Y:S01]  /*3b50*/  ISETP.GT.AND P0, PT, R3, 0x9, PT ;  /* 0x000000090300780c */ /* 0x000fe20003f04270 */
[----:B------:R-:W-:Y:S01]  /*3b60*/  IMAD.X R7, R75, 0x1, R5, P3 ;  /* 0x000000014b077824 */ /* 0x000fe200018e0605 */
[----:B------:R-:W-:Y:S01]  /*3b70*/  ISETP.GT.AND P5, PT, R0, RZ, P1 ;  /* 0x000000ff0000720c */ /* 0x000fe20000fa4270 */
[-C--:B------:R-:W-:Y:S01]  /*3b80*/  FMUL R34, R34, R56.reuse ;  /* 0x0000003822227220 */ /* 0x080fe20000400000 */
[----:B------:R-:W-:Y:S01]  /*3b90*/  ISETP.GT.AND P3, PT, R0, RZ, P0 ;  /* 0x000000ff0000720c */ /* 0x000fe20000764270 */
[----:B------:R-:W-:Y:S01]  /*3ba0*/  FMUL R35, R35, R56 ;  /* 0x0000003823237220 */ /* 0x000fe20000400000 */
[----:B------:R-:W-:Y:S01]  /*3bb0*/  F2FP.BF16.F32.PACK_AB R26, RZ, R26 ;  /* 0x0000001aff1a723e */ /* 0x000fe200000010ff */
[-C--:B------:R-:W-:Y:S01]  /*3bc0*/  FMUL R36, R36, R56.reuse ;  /* 0x0000003824247220 */ /* 0x080fe20000400000 */
[----:B------:R-:W-:Y:S01]  /*3bd0*/  F2FP.BF16.F32.PACK_AB R27, RZ, R27 ;  /* 0x0000001bff1b723e */ /* 0x000fe200000010ff */
[----:B------:R-:W-:Y:S01]  /*3be0*/  FMUL R37, R37, R56 ;  /* 0x0000003825257220 */ /* 0x000fe20000400000 */
[----:B------:R-:W-:Y:S01]  /*3bf0*/  F2FP.BF16.F32.PACK_AB R28, RZ, R28 ;  /* 0x0000001cff1c723e */ /* 0x000fe200000010ff */
[----:B------:R-:W-:Y:S01]  /*3c00*/  @P2 STG.E.U16 desc[UR36][R6.64], R26 ;  /* 0x0000001a06002986 */ /* 0x000fe2000c101524 */
[----:B------:R-:W-:Y:S01]  /*3c10*/  F2FP.BF16.F32.PACK_AB R29, RZ, R29 ;  /* 0x0000001dff1d723e */ /* 0x000fe200000010ff */
[-C--:B------:R-:W-:Y:S01]  /*3c20*/  FMUL R38, R38, R56.reuse ;  /* 0x0000003826267220 */ /* 0x080fe20000400000 */
[C---:B------:R-:W-:Y:S01]  /*3c30*/  ISETP.GT.AND P2, PT, R0.reuse, 0x8, P1 ;  /* 0x000000080000780c */ /* 0x040fe20000f44270 */
[----:B------:R-:W-:Y:S01]  /*3c40*/  @P4 STG.E.U16 desc[UR36][R6.64+0x2], R27 ;  /* 0x0000021b06004986 */ /* 0x000fe2000c101524 */
[----:B------:R-:W-:Y:S01]  /*3c50*/  ISETP.GT.AND P1, PT, R3, 0x10, PT ;  /* 0x000000100300780c */ /* 0x000fe20003f24270 */
[----:B------:R-:W-:Y:S01]  /*3c60*/  FMUL R39, R39, R56 ;  /* 0x0000003827277220 */ /* 0x000fe20000400000 */
[----:B------:R-:W-:Y:S01]  /*3c70*/  F2FP.BF16.F32.PACK_AB R30, RZ, R30 ;  /* 0x0000001eff1e723e */ /* 0x000fe200000010ff */
[----:B------:R-:W-:Y:S01]  /*3c80*/  @P5 STG.E.U16 desc[UR36][R4.64+0x10], R28 ;  /* 0x0000101c04005986 */ /* 0x000fe2000c101524 */
[----:B------:R-:W-:Y:S01]  /*3c90*/  ISETP.GT.AND P4, PT, R0, RZ, P1 ;  /* 0x000000ff0000720c */ /* 0x000fe20000f84270 */
[-C--:B------:R-:W-:Y:S01]  /*3ca0*/  FMUL R40, R40, R56.reuse ;  /* 0x0000003828287220 */ /* 0x080fe20000400000 */
[----:B------:R-:W-:Y:S01]  /*3cb0*/  F2FP.BF16.F32.PACK_AB R31, RZ, R31 ;  /* 0x0000001fff1f723e */ /* 0x000fe200000010ff */
[----:B------:R-:W-:Y:S01]  /*3cc0*/  @P3 STG.E.U16 desc[UR36][R4.64+0x12], R29 ;  /* 0x0000121d04003986 */ /* 0x000fe2000c101524 */
[----:B------:R-:W-:Y:S01]  /*3cd0*/  ISETP.GT.AND P3, PT, R0, 0x8, P0 ;  /* 0x000000080000780c */ /* 0x000fe20000764270 */
[----:B------:R-:W-:Y:S01]  /*3ce0*/  FMUL R41, R41, R56 ;  /* 0x0000003829297220 */ /* 0x000fe20000400000 */
[----:B------:R-:W-:Y:S01]  /*3cf0*/  ISETP.GT.AND P0, PT, R3, 0x11, PT ;  /* 0x000000110300780c */ /* 0x000fe20003f04270 */
[----:B------:R-:W-:Y:S01]  /*3d00*/  @P2 STG.E.U16 desc[UR36][R6.64+0x10], R30 ;  /* 0x0000101e06002986 */ /* 0x000fe2000c101524 */
[----:B------:R-:W-:Y:S01]  /*3d10*/  F2FP.BF16.F32.PACK_AB R32, RZ, R32 ;  /* 0x00000020ff20723e */ /* 0x000fe200000010ff */
[-C--:B------:R-:W-:Y:S01]  /*3d20*/  FMUL R42, R42, R56.reuse ;  /* 0x000000382a2a7220 */ /* 0x080fe20000400000 */
[C---:B------:R-:W-:Y:S01]  /*3d30*/  ISETP.GT.AND P5, PT, R0.reuse, RZ, P0 ;  /* 0x000000ff0000720c */ /* 0x040fe200007a4270 */
[-C--:B------:R-:W-:Y:S01]  /*3d40*/  FMUL R43, R43, R56.reuse ;  /* 0x000000382b2b7220 */ /* 0x080fe20000400000 */
[----:B------:R-:W-:Y:S01]  /*3d50*/  ISETP.GT.AND P2, PT, R0, 0x8, P1 ;  /* 0x000000080000780c */ /* 0x000fe20000f44270 */
[-C--:B------:R-:W-:Y:S01]  /*3d60*/  FMUL R44, R44, R56.reuse ;  /* 0x000000382c2c7220 */ /* 0x080fe20000400000 */
[----:B------:R-:W-:Y:S01]  /*3d70*/  ISETP.GT.AND P1, PT, R3, 0x18, PT ;  /* 0x000000180300780c */ /* 0x000fe20003f24270 */
[-C--:B------:R-:W-:Y:S01]  /*3d80*/  FMUL R45, R45, R56.reuse ;  /* 0x000000382d2d7220 */ /* 0x080fe20000400000 */
[----:B------:R-:W-:Y:S01]  /*3d90*/  F2FP.BF16.F32.PACK_AB R33, RZ, R33 ;  /* 0x00000021ff21723e */ /* 0x000fe200000010ff */
[----:B------:R-:W-:Y:S01]  /*3da0*/  @P3 STG.E.U16 desc[UR36][R6.64+0x12], R31 ;  /* 0x0000121f06003986 */ /* 0x000fe2000c101524 */
[----:B------:R-:W-:Y:S01]  /*3db0*/  ISETP.GT.AND P3, PT, R0, 0x8, P0 ;  /* 0x000000080000780c */ /* 0x000fe20000764270 */
[-C--:B------:R-:W-:Y:S01]  /*3dc0*/  FMUL R46, R46, R56.reuse ;  /* 0x000000382e2e7220 */ /* 0x080fe20000400000 */
[----:B------:R-:W-:Y:S01]  /*3dd0*/  ISETP.GT.AND P0, PT, R3, 0x19, PT ;  /* 0x000000190300780c */ /* 0x000fe20003f04270 */
[----:B------:R-:W-:Y:S01]  /*3de0*/  @P4 STG.E.U16 desc[UR36][R4.64+0x20], R32 ;  /* 0x0000202004004986 */ /* 0x000fe2000c101524 */
[C---:B------:R-:W-:Y:S01]  /*3df0*/  ISETP.GT.AND P4, PT, R0.reuse, RZ, P1 ;  /* 0x000000ff0000720c */ /* 0x040fe20000f84270 */
[----:B------:R-:W-:Y:S01]  /*3e00*/  FMUL R47, R47, R56 ;  /* 0x000000382f2f7220 */ /* 0x000fe20000400000 */
[----:B------:R-:W-:Y:S01]  /*3e10*/  F2FP.BF16.F32.PACK_AB R34, RZ, R34 ;  /* 0x00000022ff22723e */ /* 0x000fe200000010ff */
[----:B------:R-:W-:Y:S01]  /*3e20*/  @P5 STG.E.U16 desc[UR36][R4.64+0x22], R33 ;  /* 0x0000222104005986 */ /* 0x000fe2000c101524 */
[----:B------:R-:W-:Y:S01]  /*3e30*/  ISETP.GT.AND P5, PT, R0, RZ, P0 ;  /* 0x000000ff0000720c */ /* 0x000fe200007a4270 */
[----:B------:R-:W-:Y:S01]  /*3e40*/  FMUL R48, R48, R56 ;  /* 0x0000003830307220 */ /* 0x000fe20000400000 */
[----:B------:R-:W-:Y:S01]  /*3e50*/  F2FP.BF16.F32.PACK_AB R35, RZ, R35 ;  /* 0x00000023ff23723e */ /* 0x000fe200000010ff */
[----:B------:R-:W-:Y:S01]  /*3e60*/  @P2 STG.E.U16 desc[UR36][R6.64+0x20], R34 ;  /* 0x0000202206002986 */ /* 0x000fe2000c101524 */
[----:B------:R-:W-:Y:S01]  /*3e70*/  F2FP.BF16.F32.PACK_AB R36, RZ, R36 ;  /* 0x00000024ff24723e */ /* 0x000fe200000010ff */
[-C--:B------:R-:W-:Y:S01]  /*3e80*/  FMUL R49, R49, R56.reuse ;  /* 0x0000003831317220 */ /* 0x080fe20000400000 */
[----:B------:R-:W-:Y:S01]  /*3e90*/  ISETP.GT.AND P2, PT, R0, 0x8, P1 ;  /* 0x000000080000780c */ /* 0x000fe20000f44270 */
[----:B------:R-:W-:Y:S01]  /*3ea0*/  @P3 STG.E.U16 desc[UR36][R6.64+0x22], R35 ;  /* 0x0000222306003986 */ /* 0x000fe2000c101524 */
[----:B------:R-:W-:Y:S01]  /*3eb0*/  ISETP.GT.AND P1, PT, R3, 0x20, PT ;  /* 0x000000200300780c */ /* 0x000fe20003f24270 */
[-C--:B------:R-:W-:Y:S01]  /*3ec0*/  FMUL R50, R50, R56.reuse ;  /* 0x0000003832327220 */ /* 0x080fe20000400000 */
[----:B------:R-:W-:Y:S01]  /*3ed0*/  F2FP.BF16.F32.PACK_AB R37, RZ, R37 ;  /* 0x00000025ff25723e */ /* 0x000fe200000010ff */
[----:B------:R-:W-:Y:S01]  /*3ee0*/  @P4 STG.E.U16 desc[UR36][R4.64+0x30], R36 ;  /* 0x0000302404004986 */ /* 0x000fe2000c101524 */
[C---:B------:R-:W-:Y:S01]  /*3ef0*/  ISETP.GT.AND P3, PT, R0.reuse, 0x8, P0 ;  /* 0x000000080000780c */ /* 0x040fe20000764270 */
[-C--:B------:R-:W-:Y:S01]  /*3f00*/  FMUL R51, R51, R56.reuse ;  /* 0x0000003833337220 */ /* 0x080fe20000400000 */
[----:B------:R-:W-:Y:S01]  /*3f10*/  ISETP.GT.AND P0, PT, R3, 0x21, PT ;  /* 0x000000210300780c */ /* 0x000fe20003f04270 */
[----:B------:R-:W-:Y:S01]  /*3f20*/  @P5 STG.E.U16 desc[UR36][R4.64+0x32], R37 ;  /* 0x0000322504005986 */ /* 0x000fe2000c101524 */
        /* <DEDUP_REMOVED lines=10> */
[----:B------:R-:W-:-:S02]  /*3fd0*/  F2FP.BF16.F32.PACK_AB R41, RZ, R41 ;  /* 0x00000029ff29723e */ /* 0x000fc400000010ff */
[C---:B------:R-:W-:Y:S01]  /*3fe0*/  ISETP.GT.AND P1, PT, R0.reuse, 0x8, P1 ;  /* 0x000000080000780c */ /* 0x040fe20000f24270 */
[----:B------:R-:W-:Y:S01]  /*3ff0*/  @P3 STG.E.U16 desc[UR36][R6.64+0x32], R39 ;  /* 0x0000322706003986 */ /* 0x000fe2000c101524 */
[C---:B------:R-:W-:Y:S02]  /*4000*/  ISETP.GT.AND P2, PT, R0.reuse, 0x8, P0 ;  /* 0x000000080000780c */ /* 0x040fe40000744270 */
[C---:B------:R-:W-:Y:S01]  /*4010*/  ISETP.GT.AND P0, PT, R3.reuse, 0x29, PT ;  /* 0x000000290300780c */ /* 0x040fe20003f04270 */
[----:B------:R-:W-:Y:S01]  /*4020*/  @P4 STG.E.U16 desc[UR36][R4.64+0x40], R40 ;  /* 0x0000402804004986 */ /* 0x000fe2000c101524 */
[----:B------:R-:W-:Y:S02]  /*4030*/  ISETP.GT.AND P4, PT, R3, 0x28, PT ;  /* 0x000000280300780c */ /* 0x000fe40003f84270 */
[----:B------:R-:W-:Y:S01]  /*4040*/  F2FP.BF16.F32.PACK_AB R42, RZ, R42 ;  /* 0x0000002aff2a723e */ /* 0x000fe200000010ff */
[----:B------:R-:W-:Y:S01]  /*4050*/  @P5 STG.E.U16 desc[UR36][R4.64+0x42], R41 ;  /* 0x0000422904005986 */ /* 0x000fe2000c101524 */
[----:B------:R-:W-:-:S02]  /*4060*/  ISETP.GT.AND P5, PT, R0, RZ, P4 ;  /* 0x000000ff0000720c */ /* 0x000fc400027a4270 */
[C---:B------:R-:W-:Y:S01]  /*4070*/  ISETP.GT.AND P3, PT, R0.reuse, RZ, P0 ;  /* 0x000000ff0000720c */ /* 0x040fe20000764270 */
[----:B------:R-:W-:Y:S01]  /*4080*/  @P1 STG.E.U16 desc[UR36][R6.64+0x40], R42 ;  /* 0x0000402a06001986 */ /* 0x000fe2000c101524 */
[----:B------:R-:W-:Y:S02]  /*4090*/  F2FP.BF16.F32.PACK_AB R43, RZ, R43 ;  /* 0x0000002bff2b723e */ /* 0x000fe400000010ff */
[----:B------:R-:W-:Y:S02]  /*40a0*/  F2FP.BF16.F32.PACK_AB R44, RZ, R44 ;  /* 0x0000002cff2c723e */ /* 0x000fe400000010ff */
[C---:B------:R-:W-:Y:S01]  /*40b0*/  ISETP.GT.AND P4, PT, R0.reuse, 0x8, P4 ;  /* 0x000000080000780c */ /* 0x040fe20002784270 */
[----:B------:R-:W-:Y:S01]  /*40c0*/  @P2 STG.E.U16 desc[UR36][R6.64+0x42], R43 ;  /* 0x0000422b06002986 */ /* 0x000fe2000c101524 */
[----:B------:R-:W-:Y:S02]  /*40d0*/  F2FP.BF16.F32.PACK_AB R45, RZ, R45 ;  /* 0x0000002dff2d723e */ /* 0x000fe400000010ff */
[----:B------:R-:W-:Y:S01]  /*40e0*/  ISETP.GT.AND P2, PT, R3, 0x31, PT ;  /* 0x000000310300780c */ /* 0x000fe20003f44270 */
[----:B------:R-:W-:Y:S01]  /*40f0*/  @P5 STG.E.U16 desc[UR36][R4.64+0x50], R44 ;  /* 0x0000502c04005986 */ /* 0x000fe2000c101524 */
[----:B------:R-:W-:-:S02]  /*4100*/  ISETP.GT.AND P5, PT, R0, 0x8, P0 ;  /* 0x000000080000780c */ /* 0x000fc400007a4270 */
[C---:B------:R-:W-:Y:S01]  /*4110*/  ISETP.GT.AND P1, PT, R3.reuse, 0x38, PT ;  /* 0x000000380300780c */ /* 0x040fe20003f24270 */
[----:B------:R-:W-:Y:S01]  /*4120*/  @P3 STG.E.U16 desc[UR36][R4.64+0x52], R45 ;  /* 0x0000522d04003986 */ /* 0x000fe2000c101524 */
[C---:B------:R-:W-:Y:S02]  /*4130*/  ISETP.GT.AND P3, PT, R3.reuse, 0x30, PT ;  /* 0x000000300300780c */ /* 0x040fe40003f64270 */
[----:B------:R-:W-:Y:S01]  /*4140*/  ISETP.GT.AND P0, PT, R3, 0x39, PT ;  /* 0x000000390300780c */ /* 0x000fe20003f04270 */
[----:B------:R-:W-:Y:S01]  /*4150*/  @P4 IMAD.MOV.U32 R2, RZ, RZ, R6 ;  /* 0x000000ffff024224 */ /* 0x000fe200078e0006 */
[----:B------:R-:W-:Y:S01]  /*4160*/  F2FP.BF16.F32.PACK_AB R46, RZ, R46 ;  /* 0x0000002eff2e723e */ /* 0x000fe200000010ff */
[----:B------:R-:W-:Y:S01]  /*4170*/  @P4 IMAD.MOV.U32 R3, RZ, RZ, R7 ;  /* 0x000000ffff034224 */ /* 0x000fe200078e0007 */
[----:B------:R-:W-:Y:S02]  /*4180*/  F2FP.BF16.F32.PACK_AB R47, RZ, R47 ;  /* 0x0000002fff2f723e */ /* 0x000fe400000010ff */
[----:B------:R-:W-:-:S02]  /*4190*/  F2FP.BF16.F32.PACK_AB R48, RZ, R48 ;  /* 0x00000030ff30723e */ /* 0x000fc400000010ff */
[----:B------:R1:W-:Y:S01]  /*41a0*/  @P4 STG.E.U16 desc[UR36][R2.64+0x50], R46 ;  /* 0x0000502e02004986 */ /* 0x0003e2000c101524 */
[C---:B------:R-:W-:Y:S02]  /*41b0*/  ISETP.GT.AND P4, PT, R0.reuse, RZ, P2 ;  /* 0x000000ff0000720c */ /* 0x040fe40001784270 */
[----:B------:R-:W-:Y:S02]  /*41c0*/  F2FP.BF16.F32.PACK_AB R49, RZ, R49 ;  /* 0x00000031ff31723e */ /* 0x000fe400000010ff */
[----:B------:R-:W-:Y:S02]  /*41d0*/  ISETP.GT.AND P2, PT, R0, 0x8, P2 ;  /* 0x000000080000780c */ /* 0x000fe40001744270 */
[----:B------:R-:W-:Y:S02]  /*41e0*/  F2FP.BF16.F32.PACK_AB R50, RZ, R50 ;  /* 0x00000032ff32723e */ /* 0x000fe400000010ff */
[----:B------:R-:W-:Y:S02]  /*41f0*/  F2FP.BF16.F32.PACK_AB R51, RZ, R51 ;  /* 0x00000033ff33723e */ /* 0x000fe400000010ff */
[----:B------:R-:W-:Y:S01]  /*4200*/  F2FP.BF16.F32.PACK_AB R52, RZ, R52 ;  /* 0x00000034ff34723e */ /* 0x000fe200000010ff */
[----:B-1----:R-:W-:Y:S01]  /*4210*/  @P5 IMAD.MOV.U32 R2, RZ, RZ, R6 ;  /* 0x000000ffff025224 */ /* 0x002fe200078e0006 */
[----:B------:R-:W-:Y:S01]  /*4220*/  F2FP.BF16.F32.PACK_AB R53, RZ, R53 ;  /* 0x00000035ff35723e */ /* 0x000fe200000010ff */
[----:B------:R-:W-:Y:S01]  /*4230*/  @P5 IMAD.MOV.U32 R3, RZ, RZ, R7 ;  /* 0x000000ffff035224 */ /* 0x000fe200078e0007 */
[----:B------:R-:W-:-:S02]  /*4240*/  F2FP.BF16.F32.PACK_AB R54, RZ, R54 ;  /* 0x00000036ff36723e */ /* 0x000fc400000010ff */
[----:B------:R-:W-:Y:S02]  /*4250*/  F2FP.BF16.F32.PACK_AB R55, RZ, R55 ;  /* 0x00000037ff37723e */ /* 0x000fe400000010ff */
[----:B------:R1:W-:Y:S01]  /*4260*/  @P5 STG.E.U16 desc[UR36][R2.64+0x52], R47 ;  /* 0x0000522f02005986 */ /* 0x0003e2000c101524 */
[C---:B------:R-:W-:Y:S02]  /*4270*/  ISETP.GT.AND P5, PT, R0.reuse, RZ, P3 ;  /* 0x000000ff0000720c */ /* 0x040fe40001fa4270 */
[----:B------:R-:W-:-:S11]  /*4280*/  ISETP.GT.AND P3, PT, R0, 0x8, P3 ;  /* 0x000000080000780c */ /* 0x000fd60001f64270 */
[----:B-1----:R-:W-:Y:S02]  /*4290*/  @P5 IMAD.MOV.U32 R2, RZ, RZ, R4 ;  /* 0x000000ffff025224 */ /* 0x002fe400078e0004 */
[----:B------:R-:W-:-:S05]  /*42a0*/  @P5 IMAD.MOV.U32 R3, RZ, RZ, R5 ;  /* 0x000000ffff035224 */ /* 0x000fca00078e0005 */
[----:B------:R1:W-:Y:S01]  /*42b0*/  @P5 STG.E.U16 desc[UR36][R2.64+0x60], R48 ;  /* 0x0000603002005986 */ /* 0x0003e2000c101524 */
[C---:B------:R-:W-:Y:S02]  /*42c0*/  ISETP.GT.AND P5, PT, R0.reuse, RZ, P0 ;  /* 0x000000ff0000720c */ /* 0x040fe400007a4270 */
[----:B------:R-:W-:Y:S01]  /*42d0*/  ISETP.GT.AND P0, PT, R0, 0x8, P0 ;  /* 0x000000080000780c */ /* 0x000fe20000704270 */
[----:B-1----:R-:W-:Y:S02]  /*42e0*/  @P4 IMAD.MOV.U32 R2, RZ, RZ, R4 ;  /* 0x000000ffff024224 */ /* 0x002fe400078e0004 */
[----:B------:R-:W-:-:S05]  /*42f0*/  @P4 IMAD.MOV.U32 R3, RZ, RZ, R5 ;  /* 0x000000ffff034224 */ /* 0x000fca00078e0005 */
[----:B------:R1:W-:Y:S01]  /*4300*/  @P4 STG.E.U16 desc[UR36][R2.64+0x62], R49 ;  /* 0x0000623102004986 */ /* 0x0003e2000c101524 */
[C---:B------:R-:W-:Y:S02]  /*4310*/  ISETP.GT.AND P4, PT, R0.reuse, RZ, P1 ;  /* 0x000000ff0000720c */ /* 0x040fe40000f84270 */
[----:B------:R-:W-:Y:S01]  /*4320*/  ISETP.GT.AND P1, PT, R0, 0x8, P1 ;  /* 0x000000080000780c */ /* 0x000fe20000f24270 */
[----:B-1----:R-:W-:Y:S02]  /*4330*/  @P3 IMAD.MOV.U32 R2, RZ, RZ, R6 ;  /* 0x000000ffff023224 */ /* 0x002fe400078e0006 */
[----:B------:R-:W-:-:S05]  /*4340*/  @P3 IMAD.MOV.U32 R3, RZ, RZ, R7 ;  /* 0x000000ffff033224 */ /* 0x000fca00078e0007 */
[----:B------:R1:W-:Y:S02]  /*4350*/  @P3 STG.E.U16 desc[UR36][R2.64+0x60], R50 ;  /* 0x0000603202003986 */ /* 0x0003e4000c101524 */
[----:B-1----:R-:W-:Y:S02]  /*4360*/  @P2 IMAD.MOV.U32 R2, RZ, RZ, R6 ;  /* 0x000000ffff022224 */ /* 0x002fe400078e0006 */
[----:B------:R-:W-:-:S05]  /*4370*/  @P2 IMAD.MOV.U32 R3, RZ, RZ, R7 ;  /* 0x000000ffff032224 */ /* 0x000fca00078e0007 */
[----:B------:R1:W-:Y:S02]  /*4380*/  @P2 STG.E.U16 desc[UR36][R2.64+0x62], R51 ;  /* 0x0000623302002986 */ /* 0x0003e4000c101524 */
[----:B-1----:R-:W-:Y:S02]  /*4390*/  @P4 IMAD.MOV.U32 R2, RZ, RZ, R4 ;  /* 0x000000ffff024224 */ /* 0x002fe400078e0004 */
[----:B------:R-:W-:-:S05]  /*43a0*/  @P4 IMAD.MOV.U32 R3, RZ, RZ, R5 ;  /* 0x000000ffff034224 */ /* 0x000fca00078e0005 */
[----:B------:R1:W-:Y:S04]  /*43b0*/  @P4 STG.E.U16 desc[UR36][R2.64+0x70], R52 ;  /* 0x0000703402004986 */ /* 0x0003e8000c101524 */
[----:B------:R2:W-:Y:S01]  /*43c0*/  @P5 STG.E.U16 desc[UR36][R4.64+0x72], R53 ;  /* 0x0000723504005986 */ /* 0x0005e2000c101524 */
[----:B-1----:R-:W-:Y:S02]  /*43d0*/  @P1 IMAD.MOV.U32 R2, RZ, RZ, R6 ;  /* 0x000000ffff021224 */ /* 0x002fe400078e0006 */
[----:B------:R-:W-:-:S05]  /*43e0*/  @P1 IMAD.MOV.U32 R3, RZ, RZ, R7 ;  /* 0x000000ffff031224 */ /* 0x000fca00078e0007 */
[----:B------:R2:W-:Y:S04]  /*43f0*/  @P1 STG.E.U16 desc[UR36][R2.64+0x70], R54 ;  /* 0x0000703602001986 */ /* 0x0005e8000c101524 */
[----:B------:R2:W-:Y:S02]  /*4400*/  @P0 STG.E.U16 desc[UR36][R6.64+0x72], R55 ;  /* 0x0000723706000986 */ /* 0x0005e4000c101524 */
.L_x_95:
[----:B------:R-:W-:Y:S05]  /*4410*/  BSYNC B0 ;  /* 0x0000000000007941 */ /* 0x000fea0003800000 */
.L_x_33:
[----:B0-2---:R-:W2:Y:S01]  /*4420*/  LDL.64 R2, [R1] ;  /* 0x0000000001027983 */ /* 0x005ea20000100a00 */
[----:B------:R-:W-:Y:S01]  /*4430*/  ULDC.64 UR4, c[0x0][0x650] ;  /* 0x0001940000047ab9 */ /* 0x000fe20000000a00 */
[----:B------:R0:W-:Y:S01]  /*4440*/  SYNCS.ARRIVE.TRANS64.A1T0 RZ, [R64+UR47], RZ ;  /* 0x000000ff40ff79a7 */ /* 0x0001e2000810002f */
[----:B------:R-:W-:Y:S01]  /*4450*/  PRMT R0, RZ, 0x7610, R0 ;  /* 0x00007610ff007816 */ /* 0x000fe20000000000 */
[----:B-----5:R-:W-:Y:S02]  /*4460*/  IMAD.MOV.U32 R19, RZ, RZ, -0x1 ;  /* 0xffffffffff137424 */ /* 0x020fe400078e00ff */
[----:B------:R-:W-:Y:S01]  /*4470*/  IMAD.MOV.U32 R22, RZ, RZ, -0x1 ;  /* 0xffffffffff167424 */ /* 0x000fe200078e00ff */
[----:B--2---:R-:W-:-:S04]  /*4480*/  LEA R18, P0, R2, R18, 0x1 ;  /* 0x0000001202127211 */ /* 0x004fc800078008ff */
[----:B------:R-:W-:Y:S01]  /*4490*/  LEA.HI.X R17, R2, R17, R23, 0x1, P0 ;  /* 0x0000001102117211 */ /* 0x000fe200000f0c17 */
[----:B------:R-:W-:Y:S01]  /*44a0*/  IMAD.MOV.U32 R2, RZ, RZ, -0x1 ;  /* 0xffffffffff027424 */ /* 0x000fe200078e00ff */
[----:B------:R-:W-:-:S04]  /*44b0*/  ISETP.GE.U32.AND P0, PT, R18, UR4, PT ;  /* 0x0000000412007c0c */ /* 0x000fc8000bf06070 */
[----:B------:R-:W-:-:S13]  /*44c0*/  ISETP.GE.U32.AND.EX P0, PT, R17, UR5, PT, P0 ;  /* 0x0000000511007c0c */ /* 0x000fda000bf06100 */
[----:B0-----:R-:W-:Y:S05]  /*44d0*/  @P0 BRA `(.L_x_96) ;  /* 0x0000000400700947 */ /* 0x001fea0003800000 */
[----:B-1----:R-:W0:Y:S01]  /*44e0*/  S2R R10, SR_CTAID.X ;  /* 0x00000000000a7919 */ /* 0x002e220000002500 */
[----:B---34-:R-:W1:Y:S01]  /*44f0*/  LDC.64 R8, c[0x0][0x628] ;  /* 0x00018a00ff087b82 */ /* 0x018e620000000a00 */
[----:B------:R-:W-:Y:S01]  /*4500*/  ULDC UR4, c[0x0][0x150] ;  /* 0x0000540000047ab9 */ /* 0x000fe20000000800 */
[----:B------:R-:W-:Y:S01]  /*4510*/  IMAD.MOV.U32 R6, RZ, RZ, R18 ;  /* 0x000000ffff067224 */ /* 0x000fe200078e0012 */
[----:B------:R-:W2:Y:S01]  /*4520*/  S2R R20, SR_CTAID.Y ;  /* 0x0000000000147919 */ /* 0x000ea20000002600 */
[----:B------:R-:W-:-:S04]  /*4530*/  IMAD.MOV.U32 R7, RZ, RZ, R17 ;  /* 0x000000ffff077224 */ /* 0x000fc800078e0011 */
[----:B------:R-:W3:Y:S08]  /*4540*/  LDC R15, c[0x0][0x144] ;  /* 0x00005100ff0f7b82 */ /* 0x000ef00000000800 */
[----:B------:R-:W4:Y:S08]  /*4550*/  LDC R0, c[0x0][0x630] ;  /* 0x00018c00ff007b82 */ /* 0x000f300000000800 */
[----:B------:R-:W2:Y:S01]  /*4560*/  LDC.64 R12, c[0x0][0x620] ;  /* 0x00018800ff0c7b82 */ /* 0x000ea20000000a00 */
[----:B-1----:R-:W-:-:S04]  /*4570*/  ISETP.NE.U32.AND P0, PT, R8, RZ, PT ;  /* 0x000000ff0800720c */ /* 0x002fc80003f05070 */
[----:B------:R-:W-:Y:S02]  /*4580*/  ISETP.NE.AND.EX P0, PT, R9, RZ, PT, P0 ;  /* 0x000000ff0900720c */ /* 0x000fe40003f05300 */
[----:B0-----:R-:W-:-:S05]  /*4590*/  I2FP.F32.U32 R2, R10 ;  /* 0x0000000a00027245 */ /* 0x001fca0000201000 */
[----:B------:R-:W-:-:S04]  /*45a0*/  FMUL R2, R2, UR4 ;  /* 0x0000000402027c20 */ /* 0x000fc80008400000 */
[----:B------:R0:W1:Y:S02]  /*45b0*/  F2I.U32.TRUNC.NTZ R14, R2 ;  /* 0x00000002000e7305 */ /* 0x000064000020f000 */
[----:B---34-:R-:W-:Y:S05]  /*45c0*/  @!P0 BRA `(.L_x_97) ;  /* 0x0000000000288947 */ /* 0x018fea0003800000 */
[----:B------:R-:W3:Y:S02]  /*45d0*/  LDC R3, c[0x0][0x634] ;  /* 0x00018d00ff037b82 */ /* 0x000ee40000000800 */
[----:B---3--:R-:W-:-:S05]  /*45e0*/  IADD3 R7, P0, R18, R3, RZ ;  /* 0x0000000312077210 */ /* 0x008fca0007f1e0ff */
[----:B------:R-:W-:-:S04]  /*45f0*/  IMAD.X R11, RZ, RZ, R17, P0 ;  /* 0x000000ffff0b7224 */ /* 0x000fc800000e0611 */
[----:B0-----:R-:W-:-:S04]  /*4600*/  IMAD.WIDE.U32 R2, R11, R8, RZ ;  /* 0x000000080b027225 */ /* 0x001fc800078e00ff */
[----:B------:R-:W-:-:S04]  /*4610*/  IMAD.WIDE.U32 R4, P0, R7, R9, R2 ;  /* 0x0000000907047225 */ /* 0x000fc80007800002 */
[----:B------:R-:W-:-:S04]  /*4620*/  IMAD.WIDE.U32 R2, R7, R8, RZ ;  /* 0x0000000807027225 */ /* 0x000fc800078e00ff */
[----:B------:R-:W-:Y:S01]  /*4630*/  IMAD.X R7, RZ, RZ, RZ, P0 ;  /* 0x000000ffff077224 */ /* 0x000fe200000e06ff */
[----:B------:R-:W-:Y:S01]  /*4640*/  IADD3 RZ, P0, R3, R4, RZ ;  /* 0x0000000403ff7210 */ /* 0x000fe20007f1e0ff */
[----:B------:R-:W-:-:S04]  /*4650*/  IMAD.MOV.U32 R6, RZ, RZ, R5 ;  /* 0x000000ffff067224 */ /* 0x000fc800078e0005 */
[----:B------:R-:W-:-:S08]  /*4660*/  IMAD.WIDE.U32.X R6, R11, R9, R6, P0 ;  /* 0x000000090b067225 */ /* 0x000fd000000e0406 */
.L_x_97:
[----:B------:R-:W3:Y:S01]  /*4670*/  LDC.64 R26, c[0x0][0x640] ;  /* 0x00019000ff1a7b82 */ /* 0x000ee20000000a00 */
[-C--:B------:R-:W-:Y:S01]  /*4680*/  SHF.R.U64 R11, R6, R0.reuse, R7 ;  /* 0x00000000060b7219 */ /* 0x080fe20000001207 */
[----:B------:R-:W-:Y:S01]  /*4690*/  IMAD.MOV.U32 R19, RZ, RZ, R17 ;  /* 0x000000ffff137224 */ /* 0x000fe200078e0011 */
[----:B------:R-:W-:Y:S01]  /*46a0*/  SHF.R.U32.HI R0, RZ, R0, R7 ;  /* 0x00000000ff007219 */ /* 0x000fe20000011607 */
[----:B-1----:R-:W-:Y:S01]  /*46b0*/  IMAD.MOV R14, RZ, RZ, -R14 ;  /* 0x000000ffff0e7224 */ /* 0x002fe200078e0a0e */
[----:B------:R-:W-:Y:S01]  /*46c0*/  IADD3 R5, P0, RZ, -R11, RZ ;  /* 0x8000000bff057210 */ /* 0x000fe20007f1e0ff */
[----:B------:R-:W-:Y:S01]  /*46d0*/  ULDC UR4, c[0x0][0x154] ;  /* 0x0000550000047ab9 */ /* 0x000fe20000000800 */
[----:B------:R-:W-:Y:S01]  /*46e0*/  IMAD.MOV.U32 R7, RZ, RZ, 0x1 ;  /* 0x00000001ff077424 */ /* 0x000fe200078e00ff */
[----:B------:R-:W1:Y:S01]  /*46f0*/  LDC R4, c[0x0][0x618] ;  /* 0x00018600ff047b82 */ /* 0x000e620000000800 */
[----:B------:R-:W-:Y:S02]  /*4700*/  IMAD R22, R15, R14, R10 ;  /* 0x0000000e0f167224 */ /* 0x000fe400078e020a */
[----:B------:R-:W-:-:S04]  /*4710*/  IMAD.X R3, RZ, RZ, ~R0, P0 ;  /* 0x000000ffff037224 */ /* 0x000fc800000e0e00 */
[-C--:B--2---:R-:W-:Y:S01]  /*4720*/  IMAD R0, R3, R12.reuse, RZ ;  /* 0x0000000c03007224 */ /* 0x084fe200078e02ff */
[----:B------:R-:W2:Y:S01]  /*4730*/  LDC R6, c[0x0][0x608] ;  /* 0x00018200ff067b82 */ /* 0x000ea20000000800 */
[----:B0-----:R-:W-:-:S04]  /*4740*/  IMAD.WIDE.U32 R2, R5, R12, R18 ;  /* 0x0000000c05027225 */ /* 0x001fc800078e0012 */
[----:B------:R-:W-:Y:S01]  /*4750*/  IMAD R5, R5, R13, R0 ;  /* 0x0000000d05057224 */ /* 0x000fe200078e0200 */
[----:B------:R-:W-:Y:S02]  /*4760*/  I2FP.F32.U32 R0, R20 ;  /* 0x0000001400007245 */ /* 0x000fe40000201000 */
[----:B------:R-:W0:Y:S01]  /*4770*/  LDC R24, c[0x0][0x658] ;  /* 0x00019600ff187b82 */ /* 0x000e220000000800 */
[----:B------:R-:W-:Y:S01]  /*4780*/  IMAD.IADD R3, R3, 0x1, R5 ;  /* 0x0000000103037824 */ /* 0x000fe200078e0205 */
[----:B---3--:R-:W-:Y:S01]  /*4790*/  ISETP.NE.U32.AND P0, PT, R26, RZ, PT ;  /* 0x000000ff1a00720c */ /* 0x008fe20003f05070 */
[----:B------:R-:W-:Y:S01]  /*47a0*/  FMUL R0, R0, UR4 ;  /* 0x0000000400007c20 */ /* 0x000fe20008400000 */
[----:B------:R-:W-:Y:S02]  /*47b0*/  IMAD.MOV.U32 R5, RZ, RZ, -0x1 ;  /* 0xffffffffff057424 */ /* 0x000fe400078e00ff */
[----:B------:R-:W-:Y:S01]  /*47c0*/  ISETP.NE.AND.EX P0, PT, R27, RZ, PT, P0 ;  /* 0x000000ff1b00720c */ /* 0x000fe20003f05300 */
[----:B------:R3:W4:Y:S01]  /*47d0*/  F2I.U32.TRUNC.NTZ R12, R0 ;  /* 0x00000000000c7305 */ /* 0x000722000020f000 */
[----:B------:R-:W3:Y:S01]  /*47e0*/  LDC R15, c[0x0][0x148] ;  /* 0x00005200ff0f7b82 */ /* 0x000ee20000000800 */
[----:B-1----:R-:W-:-:S02]  /*47f0*/  SHF.R.U64 R10, R2, R4, R3 ;  /* 0x00000004020a7219 */ /* 0x002fc40000001203 */
[----:B------:R-:W-:-:S05]  /*4800*/  SHF.R.U32.HI R3, RZ, R4, R3 ;  /* 0x00000004ff037219 */ /* 0x000fca0000011603 */
[----:B------:R-:W1:Y:S01]  /*4810*/  LDC R14, c[0x0][0x600] ;  /* 0x00018000ff0e7b82 */ /* 0x000e620000000800 */
[-CC-:B--2---:R-:W-:Y:S02]  /*4820*/  SHF.R.U64 R8, R10, R6.reuse, R3.reuse ;  /* 0x000000060a087219 */ /* 0x184fe40000001203 */
[----:B------:R-:W-:-:S05]  /*4830*/  SHF.R.U32.HI R3, RZ, R6, R3 ;  /* 0x00000006ff037219 */ /* 0x000fca0000011603 */
[----:B------:R-:W2:Y:S01]  /*4840*/  LDC R21, c[0x0][0x648] ;  /* 0x00019200ff157b82 */ /* 0x000ea20000000800 */
[-CC-:B0-----:R-:W-:Y:S02]  /*4850*/  SHF.R.U64 R13, R8, R24.reuse, R3.reuse ;  /* 0x00000018080d7219 */ /* 0x181fe40000001203 */
[-C--:B------:R-:W-:Y:S02]  /*4860*/  SHF.L.U32 R5, R5, R24.reuse, RZ ;  /* 0x0000001805057219 */ /* 0x080fe400000006ff */
[-C--:B------:R-:W-:Y:S01]  /*4870*/  SHF.R.U32.HI R3, RZ, R24.reuse, R3 ;  /* 0x00000018ff037219 */ /* 0x080fe20000011603 */
[----:B------:R-:W-:Y:S01]  /*4880*/  IMAD.MOV.U32 R2, RZ, RZ, R13 ;  /* 0x000000ffff027224 */ /* 0x000fe200078e000d */
[----:B------:R-:W-:Y:S01]  /*4890*/  SHF.L.U32 R24, R7, R24, RZ ;  /* 0x0000001807187219 */ /* 0x000fe200000006ff */
[----:B------:R-:W0:Y:S01]  /*48a0*/  LDC R25, c[0x0][0x638] ;  /* 0x00018e00ff197b82 */ /* 0x000e220000000800 */
[----:B------:R-:W-:-:S07]  /*48b0*/  LOP3.LUT R19, RZ, R5, RZ, 0x33, !PT ;  /* 0x00000005ff137212 */ /* 0x000fce00078e33ff */
[----:B------:R-:W0:Y:S01]  /*48c0*/  LDC R28, c[0x0][0x610] ;  /* 0x00018400ff1c7b82 */ /* 0x000e220000000800 */
[----:B----4-:R-:W-:Y:S05]  /*48d0*/  @!P0 BRA `(.L_x_98) ;  /* 0x0000000000288947 */ /* 0x010fea0003800000 */
[----:B---3--:R-:W3:Y:S02]  /*48e0*/  LDC R0, c[0x0][0x64c] ;  /* 0x00019300ff007b82 */ /* 0x008ee40000000800 */
[----:B---3--:R-:W-:-:S05]  /*48f0*/  IADD3 R7, P0, R13, R0, RZ ;  /* 0x000000000d077210 */ /* 0x008fca0007f1e0ff */
        /* <DEDUP_REMOVED lines=8> */
.L_x_98:
[----:B------:R-:W4:Y:S01]  /*4980*/  LDC R4, c[0x0][0x65c] ;  /* 0x00019700ff047b82 */ /* 0x000f220000000800 */
[----:B--23--:R-:W-:Y:S01]  /*4990*/  SHF.R.U64 R0, R2, R21, R3 ;  /* 0x0000001502007219 */ /* 0x00cfe20000001203 */
[----:B-1----:R-:W-:Y:S01]  /*49a0*/  VIADD R3, R14, 0xffffffff ;  /* 0xffffffff0e037836 */ /* 0x002fe20000000000 */
[----:B------:R-:W-:Y:S01]  /*49b0*/  LOP3.LUT R19, R8, R19, RZ, 0xc0, !PT ;  /* 0x0000001308137212 */ /* 0x000fe200078ec0ff */
[----:B------:R-:W-:Y:S02]  /*49c0*/  IMAD.MOV R12, RZ, RZ, -R12 ;  /* 0x000000ffff0c7224 */ /* 0x000fe400078e0a0c */
[----:B------:R-:W-:Y:S01]  /*49d0*/  IMAD.MOV R2, RZ, RZ, -R0 ;  /* 0x000000ffff027224 */ /* 0x000fe200078e0a00 */
[----:B------:R-:W-:Y:S01]  /*49e0*/  LOP3.LUT R3, R10, R3, RZ, 0xc0, !PT ;  /* 0x000000030a037212 */ /* 0x000fe200078ec0ff */
[----:B------:R-:W-:Y:S02]  /*49f0*/  IMAD R19, R24, R0, R19 ;  /* 0x0000000018137224 */ /* 0x000fe400078e0213 */
[----:B0-----:R-:W-:-:S04]  /*4a00*/  IMAD R0, R2, R25, R13 ;  /* 0x0000001902007224 */ /* 0x001fc800078e020d */
[----:B------:R-:W-:Y:S01]  /*4a10*/  IMAD R2, R0, R14, R3 ;  /* 0x0000000e00027224 */ /* 0x000fe200078e0203 */
[----:B----4-:R-:W-:Y:S01]  /*4a20*/  ISETP.NE.AND P0, PT, R4, 0x1, PT ;  /* 0x000000010400780c */ /* 0x010fe20003f05270 */
[----:B------:R-:W-:-:S05]  /*4a30*/  IMAD.MOV.U32 R4, RZ, RZ, 0x1 ;  /* 0x00000001ff047424 */ /* 0x000fca00078e00ff */
[----:B------:R-:W-:-:S07]  /*4a40*/  PRMT R0, R4, 0x7610, R0 ;  /* 0x0000761004007816 */ /* 0x000fce0000000000 */
[----:B------:R-:W-:-:S04]  /*4a50*/  @P0 IMAD R22, R15, R12, R20 ;  /* 0x0000000c0f160224 */ /* 0x000fc800078e0214 */
[----:B------:R-:W-:-:S05]  /*4a60*/  IMAD R19, R19, R28, R22 ;  /* 0x0000001c13137224 */ /* 0x000fca00078e0216 */
[----:B------:R-:W-:Y:S02]  /*4a70*/  SEL R22, R2, R19, !P0 ;  /* 0x0000001302167207 */ /* 0x000fe40004000000 */
[----:B------:R-:W-:Y:S01]  /*4a80*/  SEL R19, R19, R2, !P0 ;  /* 0x0000000213137207 */ /* 0x000fe20004000000 */
[----:B------:R-:W-:-:S07]  /*4a90*/  IMAD.MOV.U32 R2, RZ, RZ, R11 ;  /* 0x000000ffff027224 */ /* 0x000fce00078e000b */
.L_x_96:
[----:B------:R-:W-:Y:S02]  /*4aa0*/  LOP3.LUT P0, RZ, R0, 0xff, RZ, 0xc0, !PT ;  /* 0x000000ff00ff7812 */ /* 0x000fe4000780c0ff */
[----:B------:R-:W-:-:S11]  /*4ab0*/  LOP3.LUT R71, R71, 0x1, RZ, 0x3c, !PT ;  /* 0x0000000147477812 */ /* 0x000fd600078e3cff */
[----:B------:R-:W-:Y:S05]  /*4ac0*/  @P0 BRA `(.L_x_99) ;  /* 0xffffffcc00440947 */ /* 0x000fea000383ffff */
[----:B------:R-:W-:Y:S05]  /*4ad0*/  EXIT ;  /* 0x000000000000794d */ /* 0x000fea0003800000 */
.L_x_14:
[----:B------:R-:W-:-:S08]  /*4ae0*/  ISETP.NE.AND P0, PT, R0, RZ, PT ;  /* 0x000000ff0000720c */ /* 0x000fd00003f05270 */
[----:B0-----:R-:W0:-:S00]  /*4af0*/  USETMAXREG.DEALLOC.CTAPOOL 0x28 ;  /* 0x00000028000079c8 */ /* 0x001e0000080e0500 */
[----:B------:R-:W-:Y:S05]  /*4b00*/  @P0 EXIT ;  /* 0x000000000000094d */ /* 0x000fea0003800000 */
[----:B0-----:R-:W-:Y:S01]  /*4b10*/  LOP3.LUT P0, RZ, R8, 0xff, RZ, 0xc0, !PT ;  /* 0x000000ff08ff7812 */ /* 0x001fe2000780c0ff */
[----:B------:R-:W-:Y:S02]  /*4b20*/  IMAD.MOV.U32 R0, RZ, RZ, 0x1 ;  /* 0x00000001ff007424 */ /* 0x000fe400078e00ff */
[----:B------:R-:W-:-:S10]  /*4b30*/  IMAD.MOV.U32 R6, RZ, RZ, RZ ;  /* 0x000000ffff067224 */ /* 0x000fd400078e00ff */
[----:B------:R-:W-:Y:S05]  /*4b40*/  @!P0 BRA `(.L_x_100) ;  /* 0x0000000c00148947 */ /* 0x000fea0003800000 */
[----:B------:R-:W-:Y:S01]  /*4b50*/  LOP3.LUT P0, RZ, R4, 0x1f, RZ, 0xc0, !PT ;  /* 0x0000001f04ff7812 */ /* 0x000fe2000780c0ff */
[----:B------:R-:W-:Y:S01]  /*4b60*/  ULDC UR5, c[0x0][0x658] ;  /* 0x0001960000057ab9 */ /* 0x000fe20000000800 */
[----:B------:R-:W-:Y:S01]  /*4b70*/  UMOV UR6, 0xffffffff ;  /* 0xffffffff00067882 */ /* 0x000fe20000000000 */
[----:B------:R-:W-:Y:S01]  /*4b80*/  BSSY B0, `(.L_x_100) ;  /* 0x00000c1000007945 */ /* 0x000fe20003800000 */
[----:B------:R-:W-:Y:S01]  /*4b90*/  USHF.L.U32 UR6, UR6, UR5, URZ ;  /* 0x0000000506067299 */ /* 0x000fe2000800063f */
[C---:B------:R-:W-:Y:S01]  /*4ba0*/  ISETP.NE.AND P2, PT, R3.reuse, RZ, PT ;  /* 0x000000ff0300720c */ /* 0x040fe20003f45270 */
[----:B------:R-:W-:Y:S01]  /*4bb0*/  IMAD.MOV.U32 R8, RZ, RZ, 0x1 ;  /* 0x00000001ff087424 */ /* 0x000fe200078e00ff */
[----:B------:R-:W-:Y:S01]  /*4bc0*/  ISETP.NE.OR P0, PT, R3, RZ, !P0 ;  /* 0x000000ff0300720c */ /* 0x000fe20004705670 */
[----:B------:R-:W-:Y:S01]  /*4bd0*/  IMAD.MOV.U32 R0, RZ, RZ, 0x1 ;  /* 0x00000001ff007424 */ /* 0x000fe200078e00ff */
[----:B------:R-:W-:Y:S01]  /*4be0*/  LOP3.LUT R7, R16, 0x2, RZ, 0xfc, !PT ;  /* 0x0000000210077812 */ /* 0x000fe200078efcff */
[----:B------:R-:W-:Y:S01]  /*4bf0*/  IMAD.MOV.U32 R6, RZ, RZ, RZ ;  /* 0x000000ffff067224 */ /* 0x000fe200078e00ff */
[----:B------:R-:W-:Y:S01]  /*4c00*/  ULDC UR4, c[0x0][0x600] ;  /* 0x0001800000047ab9 */ /* 0x000fe20000000800 */
[----:B------:R-:W-:Y:S01]  /*4c10*/  UMOV UR7, 0x1 ;  /* 0x0000000100077882 */ /* 0x000fe20000000000 */
[----:B------:R-:W-:-:S02]  /*4c20*/  UIADD3 UR19, UR40, 0x1, URZ ;  /* 0x0000000128137890 */ /* 0x000fc4000fffe03f */
[----:B------:R-:W-:Y:S02]  /*4c30*/  UIADD3 UR15, UR4, -0x1, URZ ;  /* 0xffffffff040f7890 */ /* 0x000fe4000fffe03f */
[----:B------:R-:W-:Y:S02]  /*4c40*/  USHF.L.U32 UR17, UR7, UR5, URZ ;  /* 0x0000000507117299 */ /* 0x000fe4000800063f */
[----:B------:R-:W-:Y:S01]  /*4c50*/  ULOP3.LUT UR16, URZ, UR6, URZ, 0x33, !UPT ;  /* 0x000000063f107292 */ /* 0x000fe2000f8e333f */
[----:B------:R-:W-:-:S11]  /*4c60*/  ULDC.64 UR20, c[0x0][0x198] ;  /* 0x0000660000147ab9 */ /* 0x000fd60000000a00 */
.L_x_112:
[----:B------:R-:W-:-:S03]  /*4c70*/  UMOV UR4, 0xffffffff ;  /* 0xffffffff00047882 */ /* 0x000fc60000000000 */
[----:B------:R-:W-:Y:S05]  /*4c80*/  BRA.DIV UR4, `(.L_x_101) ;  /* 0x0000001e04387947 */ /* 0x000fea000b800000 */
[----:B------:R-:W-:-:S13]  /*4c90*/  ELECT P6, URZ, PT ;  /* 0x00000000003f782f */ /* 0x000fda00038c0000 */
.L_x_149:
[----:B------:R-:W0:Y:S01]  /*4ca0*/  LDC R3, c[0x0][0x28c] ;  /* 0x0000a300ff037b82 */ /* 0x000e220000000800 */
[----:B------:R-:W-:Y:S01]  /*4cb0*/  BSSY B1, `(.L_x_102) ;  /* 0x0000035000017945 */ /* 0x000fe20003800000 */
[----:B0-----:R-:W-:-:S13]  /*4cc0*/  ISETP.LT.OR P6, PT, R3, 0x1, !P6 ;  /* 0x000000010300780c */ /* 0x001fda00077c1670 */
[----:B------:R-:W-:Y:S05]  /*4cd0*/  @P6 BRA `(.L_x_103) ;  /* 0x0000000000c86947 */ /* 0x000fea0003800000 */
[----:B------:R-:W-:Y:S02]  /*4ce0*/  IMAD.SHL.U32 R22, R22, 0x40, RZ ;  /* 0x0000004016167824 */ /* 0x000fe400078e00ff */
[----:B------:R-:W-:Y:S02]  /*4cf0*/  IMAD.SHL.U32 R19, R19, 0x40, RZ ;  /* 0x0000004013137824 */ /* 0x000fe400078e00ff */
[----:B------:R-:W-:Y:S02]  /*4d00*/  IMAD.MOV.U32 R12, RZ, RZ, RZ ;  /* 0x000000ffff0c7224 */ /* 0x000fe400078e00ff */
[----:B------:R-:W-:Y:S02]  /*4d10*/  IMAD.U32 R13, RZ, RZ, UR19 ;  /* 0x00000013ff0d7e24 */ /* 0x000fe4000f8e00ff */
[----:B------:R-:W-:Y:S02]  /*4d20*/  IMAD.MOV.U32 R3, RZ, RZ, R0 ;  /* 0x000000ffff037224 */ /* 0x000fe400078e0000 */
[----:B------:R-:W-:-:S07]  /*4d30*/  IMAD.MOV.U32 R4, RZ, RZ, R6 ;  /* 0x000000ffff047224 */ /* 0x000fce00078e0006 */
.L_x_107:
[----:B------:R-:W0:Y:S01]  /*4d40*/  S2R R10, SR_CgaCtaId ;  /* 0x00000000000a7919 */ /* 0x000e220000008800 */
[----:B------:R-:W-:Y:S01]  /*4d50*/  MOV R5, 0x400 ;  /* 0x0000040000057802 */ /* 0x000fe20000000f00 */
[----:B------:R-:W1:Y:S03]  /*4d60*/  @!P2 LDC R9, c[0x0][0x500] ;  /* 0x00014000ff09ab82 */ /* 0x000e660000000800 */
[----:B0-----:R-:W-:Y:S02]  /*4d70*/  LEA R11, R10, R5, 0x18 ;  /* 0x000000050a0b7211 */ /* 0x001fe400078ec0ff */
[----:B------:R-:W-:-:S03]  /*4d80*/  SHF.L.U32 R5, R3, 0x1f, RZ ;  /* 0x0000001f03057819 */ /* 0x000fc600000006ff */
[----:B------:R-:W-:-:S04]  /*4d90*/  IMAD R10, R4, 0x8, R11 ;  /* 0x00000008040a7824 */ /* 0x000fc800078e020b */
[----:B------:R-:W0:Y:S02]  /*4da0*/  SYNCS.PHASECHK.TRANS64.TRYWAIT P1, [R10+URZ+0xe0], R5 ;  /* 0x0000e0050a0075a7 */ /* 0x000e24000802017f */
[----:B01----:R-:W-:Y:S05]  /*4db0*/  @!P1 BRA `(.L_x_104) ;  /* 0x0000001c000c9947 */ /* 0x003fea0003800000 */
.L_x_150:
[----:B0-----:R-:W-:Y:S01]  /*4dc0*/  PRMT R5, R7, 0x9910, RZ ;  /* 0x0000991007057816 */ /* 0x001fe200000000ff */
[----:B------:R0:W-:Y:S03]  /*4dd0*/  @!P2 SYNCS.ARRIVE.TRANS64 RZ, [R10+URZ], R9 ;  /* 0x000000090affa9a7 */ /* 0x0001e6000800003f */
[----:B------:R-:W-:-:S13]  /*4de0*/  ISETP.NE.AND P1, PT, R5, 0x2, PT ;  /* 0x000000020500780c */ /* 0x000fda0003f25270 */
[----:B0-----:R-:W-:Y:S05]  /*4df0*/  @P1 BRA `(.L_x_105) ;  /* 0x0000000000041947 */ /* 0x001fea0003800000 */
[----:B------:R-:W-:Y:S01]  /*4e00*/  BPT.TRAP 0x1 ;  /* 0x000000040000795c */ /* 0x000fe20000300000 */
.L_x_105:
[----:B------:R-:W-:Y:S05]  /*4e10*/  @P0 BRA `(.L_x_106) ;  /* 0x0000000000040947 */ /* 0x000fea0003800000 */
[----:B------:R-:W-:Y:S01]  /*4e20*/  BPT.TRAP 0x1 ;  /* 0x000000040000795c */ /* 0x000fe20000300000 */
.L_x_106:
[----:B------:R-:W-:Y:S01]  /*4e30*/  IMAD R11, R4, 0x1000, R11 ;  /* 0x00001000040b7824 */ /* 0x000fe200078e020b */
[----:B------:R-:W-:Y:S01]  /*4e40*/  R2UR UR9, R10 ;  /* 0x000000000a0972ca */ /* 0x000fe200000e0000 */
[----:B------:R-:W-:Y:S01]  /*4e50*/  VIADD R13, R13, 0xffffffff ;  /* 0xffffffff0d0d7836 */ /* 0x000fe20000000000 */
[----:B------:R-:W-:Y:S01]  /*4e60*/  UIADD3 UR4, UP0, UR20, 0xf0, URZ ;  /* 0x000000f014047890 */ /* 0x000fe2000ff1e03f */
[----:B------:R-:W-:Y:S01]  /*4e70*/  R2UR UR11, R19 ;  /* 0x00000000130b72ca */ /* 0x000fe200000e0000 */
[----:B------:R-:W-:Y:S01]  /*4e80*/  UIADD3 UR22, UP1, UR20, 0x1f0, URZ ;  /* 0x000001f014167890 */ /* 0x000fe2000ff3e03f */
[----:B------:R-:W-:Y:S01]  /*4e90*/  R2UR UR8, R11 ;  /* 0x000000000b0872ca */ /* 0x000fe200000e0000 */
[----:B------:R-:W-:Y:S01]  /*4ea0*/  UIADD3.X UR5, URZ, UR21, URZ, UP0, !UPT ;  /* 0x000000153f057290 */ /* 0x000fe200087fe43f */
[----:B------:R-:W-:Y:S01]  /*4eb0*/  R2UR UR10, R12 ;  /* 0x000000000c0a72ca */ /* 0x000fe200000e0000 */
[----:B------:R-:W-:Y:S01]  /*4ec0*/  VIADD R4, R4, 0x1 ;  /* 0x0000000104047836 */ /* 0x000fe20000000000 */
[----:B------:R-:W-:Y:S01]  /*4ed0*/  R2UR UR12, R2 ;  /* 0x00000000020c72ca */ /* 0x000fe200000e0000 */
[----:B------:R-:W-:Y:S01]  /*4ee0*/  UIADD3.X UR23, URZ, UR21, URZ, UP1, !UPT ;  /* 0x000000153f177290 */ /* 0x000fe20008ffe43f */
[----:B------:R-:W-:Y:S01]  /*4ef0*/  R2UR UR18, R22 ;  /* 0x00000000161272ca */ /* 0x000fe200000e0000 */
[----:B------:R-:W-:Y:S01]  /*4f00*/  UMOV UR6, 0x0 ;  /* 0x0000000000067882 */ /* 0x000fe20000000000 */
[----:B------:R-:W-:Y:S01]  /*4f10*/  ISETP.GT.AND P3, PT, R13, 0x1, PT ;  /* 0x000000010d00780c */ /* 0x000fe20003f64270 */
[----:B------:R-:W-:Y:S01]  /*4f20*/  UMOV UR7, 0x10000000 ;  /* 0x1000000000077882 */ /* 0x000fe20000000000 */
[----:B------:R-:W-:Y:S01]  /*4f30*/  ISETP.NE.AND P1, PT, R4, 0x1c, PT ;  /* 0x0000001c0400780c */ /* 0x000fe20003f25270 */
[----:B------:R-:W-:-:S02]  /*4f40*/  VIADD R12, R12, 0x20 ;  /* 0x000000200c0c7836 */ /* 0x000fc40000000000 */
[----:B------:R-:W-:Y:S01]  /*4f50*/  UIADD3 UR13, UR8, 0x300, URZ ;  /* 0x00000300080d7890 */ /* 0x000fe2000fffe03f */
[----:B------:R-:W-:Y:S01]  /*4f60*/  SEL R10, RZ, 0x1, P1 ;  /* 0x00000001ff0a7807 */ /* 0x000fe20000800000 */
[----:B------:R-:W-:Y:S01]  /*4f70*/  UIADD3 UR14, UR8, 0x1c300, URZ ;  /* 0x0001c300080e7890 */ /* 0x000fe2000fffe03f */
[----:B------:R-:W-:Y:S02]  /*4f80*/  SEL R4, R4, RZ, P1 ;  /* 0x000000ff04047207 */ /* 0x000fe40000800000 */
[----:B------:R-:W-:Y:S02]  /*4f90*/  LOP3.LUT R3, R3, R10, RZ, 0x3c, !PT ;  /* 0x0000000a03037212 */ /* 0x000fe400078e3cff */
[----:B------:R-:W-:Y:S02]  /*4fa0*/  UMOV UR8, UR13 ;  /* 0x0000000d00087c82 */ /* 0x000fe40008000000 */
[----:B------:R0:W-:Y:S02]  /*4fb0*/  UTMALDG.3D [UR8], [UR4], desc[UR6] ;  /* 0x00000608040075b4 */ /* 0x0001e40008011000 */
[----:B0-----:R-:W-:Y:S01]  /*4fc0*/  UMOV UR8, UR14 ;  /* 0x0000000e00087c82 */ /* 0x001fe20008000000 */
[----:B------:R-:W-:-:S02]  /*4fd0*/  UMOV UR11, UR18 ;  /* 0x00000012000b7c82 */ /* 0x000fc40008000000 */
[----:B------:R0:W-:Y:S02]  /*4fe0*/  UTMALDG.3D [UR8], [UR22], desc[UR6] ;  /* 0x00000608160075b4 */ /* 0x0001e40008011000 */
[----:B0-----:R-:W-:Y:S05]  /*4ff0*/  @P3 BRA `(.L_x_107) ;  /* 0xfffffffc00503947 */ /* 0x001fea000383ffff */
.L_x_103:
[----:B------:R-:W-:Y:S05]  /*5000*/  BSYNC B1 ;  /* 0x0000000000017941 */ /* 0x000fea0003800000 */
.L_x_102:
[----:B------:R-:W2:Y:S01]  /*5010*/  LDL.64 R10, [R1] ;  /* 0x00000000010a7983 */ /* 0x000ea20000100a00 */
[----:B------:R-:W-:Y:S01]  /*5020*/  LOP3.LUT P4, RZ, R8, 0xff, RZ, 0xc0, !PT ;  /* 0x000000ff08ff7812 */ /* 0x000fe2000788c0ff */
[----:B------:R-:W-:Y:S01]  /*5030*/  VIADD R9, R6, UR40 ;  /* 0x0000002806097c36 */ /* 0x000fe20008000000 */
[----:B------:R-:W-:Y:S01]  /*5040*/  ULDC.64 UR4, c[0x0][0x650] ;  /* 0x0001940000047ab9 */ /* 0x000fe20000000a00 */
[----:B------:R-:W-:Y:S01]  /*5050*/  IMAD.U32 R4, RZ, RZ, UR40 ;  /* 0x00000028ff047e24 */ /* 0x000fe2000f8e00ff */
[----:B------:R-:W-:Y:S01]  /*5060*/  UISETP.GE.U32.AND UP0, UPT, UR40, 0x1c, UPT ;  /* 0x0000001c2800788c */ /* 0x000fe2000bf06070 */
[----:B------:R-:W-:Y:S01]  /*5070*/  BSSY B1, `(.L_x_108) ;  /* 0x000006f000017945 */ /* 0x000fe20003800000 */
[----:B------:R-:W-:Y:S01]  /*5080*/  ISETP.GT.U32.AND P1, PT, R9, 0x1b, PT ;  /* 0x0000001b0900780c */ /* 0x000fe20003f24070 */
[----:B------:R-:W-:Y:S01]  /*5090*/  IMAD.MOV.U32 R19, RZ, RZ, -0x1 ;  /* 0xffffffffff137424 */ /* 0x000fe200078e00ff */
[----:B------:R-:W-:Y:S01]  /*50a0*/  PRMT R8, RZ, 0x7610, R8 ;  /* 0x00007610ff087816 */ /* 0x000fe20000000008 */
[----:B------:R-:W-:Y:S01]  /*50b0*/  IMAD.MOV.U32 R22, RZ, RZ, -0x1 ;  /* 0xffffffffff167424 */ /* 0x000fe200078e00ff */
[----:B------:R-:W-:-:S02]  /*50c0*/  ISETP.LT.U32.AND P1, PT, R4, 0x1c, P1 ;  /* 0x0000001c0400780c */ /* 0x000fc40000f21070 */
[----:B------:R-:W-:Y:S01]  /*50d0*/  PLOP3.LUT P3, PT, PT, PT, UP0, 0x80, 0x0 ;  /* 0x000000000000781c */ /* 0x000fe20003f6f008 */
[----:B------:R-:W0:Y:S01]  /*50e0*/  @P4 S2R R3, SR_CgaCtaId ;  /* 0x0000000000034919 */ /* 0x000e220000008800 */
[----:B------:R-:W-:Y:S02]  /*50f0*/  @P4 MOV R2, 0x400 ;  /* 0x0000040000024802 */ /* 0x000fe40000000f00 */
[----:B------:R-:W-:-:S04]  /*5100*/  SEL R5, RZ, 0x1, !P1 ;  /* 0x00000001ff057807 */ /* 0x000fc80004800000 */
[----:B------:R-:W-:Y:S02]  /*5110*/  LOP3.LUT R0, R0, R5, RZ, 0x3c, !PT ;  /* 0x0000000500007212 */ /* 0x000fe400078e3cff */
[----:B0-----:R-:W-:-:S04]  /*5120*/  @P4 LEA R2, R3, R2, 0x18 ;  /* 0x0000000203024211 */ /* 0x001fc800078ec0ff */
[----:B------:R0:W-:Y:S02]  /*5130*/  @P4 SYNCS.ARRIVE.TRANS64.A1T0 RZ, [R2+URZ+0x1f8], RZ ;  /* 0x0001f8ff02ff49a7 */ /* 0x0001e4000810003f */
[----:B0-----:R-:W-:-:S05]  /*5140*/  SHF.R.U32.HI R2, RZ, 0x2, R9 ;  /* 0x00000002ff027819 */ /* 0x001fca0000011609 */
[----:B------:R-:W-:-:S04]  /*5150*/  IMAD.WIDE.U32 R2, R2, 0x24924925, RZ ;  /* 0x2492492502027825 */ /* 0x000fc800078e00ff */
[----:B------:R-:W-:Y:S01]  /*5160*/  IMAD R6, R3, -0x1c, R9 ;  /* 0xffffffe403067824 */ /* 0x000fe200078e0209 */
[--C-:B------:R-:W-:Y:S01]  /*5170*/  @P3 LOP3.LUT R0, R0, 0x1, R3.reuse, 0x78, !PT ;  /* 0x0000000100003812 */ /* 0x100fe200078e7803 */
[----:B------:R-:W-:Y:S01]  /*5180*/  IMAD.MOV.U32 R2, RZ, RZ, -0x1 ;  /* 0xffffffffff027424 */ /* 0x000fe200078e00ff */
[----:B------:R-:W-:Y:S02]  /*5190*/  PRMT R3, RZ, 0x7610, R3 ;  /* 0x00007610ff037816 */ /* 0x000fe40000000003 */
[----:B--2---:R-:W-:-:S04]  /*51a0*/  IADD3 R18, P4, R18, R10, RZ ;  /* 0x0000000a12127210 */ /* 0x004fc80007f9e0ff */
[----:B------:R-:W-:Y:S01]  /*51b0*/  ISETP.GE.U32.AND P1, PT, R18, UR4, PT ;  /* 0x0000000412007c0c */ /* 0x000fe2000bf26070 */
[----:B------:R-:W-:-:S05]  /*51c0*/  IMAD.X R17, R17, 0x1, R23, P4 ;  /* 0x0000000111117824 */ /* 0x000fca00020e0617 */
[----:B------:R-:W-:-:S13]  /*51d0*/  ISETP.GE.U32.AND.EX P1, PT, R17, UR5, PT, P1 ;  /* 0x0000000511007c0c */ /* 0x000fda000bf26110 */
[----:B------:R-:W-:Y:S05]  /*51e0*/  @P1 BRA `(.L_x_109) ;  /* 0x00000004005c1947 */ /* 0x000fea0003800000 */
[----:B------:R-:W0:Y:S01]  /*51f0*/  S2R R11, SR_CTAID.X ;  /* 0x00000000000b7919 */ /* 0x000e220000002500 */
[----:B------:R-:W-:Y:S01]  /*5200*/  ULDC.64 UR4, c[0x0][0x628] ;  /* 0x00018a0000047ab9 */ /* 0x000fe20000000a00 */
[----:B------:R-:W1:Y:S01]  /*5210*/  LDC R12, c[0x0][0x144] ;  /* 0x00005100ff0c7b82 */ /* 0x000e620000000800 */
[----:B------:R-:W-:Y:S01]  /*5220*/  ISETP.NE.U32.AND P1, PT, RZ, UR4, PT ;  /* 0x00000004ff007c0c */ /* 0x000fe2000bf25070 */
[----:B------:R-:W2:Y:S01]  /*5230*/  S2R R9, SR_CTAID.Y ;  /* 0x0000000000097919 */ /* 0x000ea20000002600 */
[----:B------:R-:W-:Y:S01]  /*5240*/  ULDC UR6, c[0x0][0x150] ;  /* 0x0000540000067ab9 */ /* 0x000fe20000000800 */
[----:B------:R-:W-:Y:S01]  /*5250*/  ULDC UR7, c[0x0][0x630] ;  /* 0x00018c0000077ab9 */ /* 0x000fe20000000800 */
[----:B------:R-:W-:Y:S01]  /*5260*/  ISETP.NE.AND.EX P1, PT, RZ, UR5, PT, P1 ;  /* 0x00000005ff007c0c */ /* 0x000fe2000bf25310 */
[----:B------:R-:W-:Y:S01]  /*5270*/  IMAD.MOV.U32 R2, RZ, RZ, R18 ;  /* 0x000000ffff027224 */ /* 0x000fe200078e0012 */
[----:B0-----:R-:W-:-:S05]  /*5280*/  I2FP.F32.U32 R3, R11 ;  /* 0x0000000b00037245 */ /* 0x001fca0000201000 */
[----:B------:R-:W-:Y:S01]  /*5290*/  FMUL R14, R3, UR6 ;  /* 0x00000006030e7c20 */ /* 0x000fe20008400000 */
[----:B------:R-:W-:-:S05]  /*52a0*/  IMAD.MOV.U32 R3, RZ, RZ, R17 ;  /* 0x000000ffff037224 */ /* 0x000fca00078e0011 */
[----:B--2---:R-:W-:Y:S05]  /*52b0*/  @!P1 BRA `(.L_x_110) ;  /* 0x0000000000289947 */ /* 0x004fea0003800000 */
[----:B------:R-:W-:Y:S02]  /*52c0*/  ULDC UR6, c[0x0][0x634] ;  /* 0x00018d0000067ab9 */ /* 0x000fe40000000800 */
[----:B------:R-:W-:-:S05]  /*52d0*/  IADD3 R3, P1, R18, UR6, RZ ;  /* 0x0000000612037c10 */ /* 0x000fca000ff3e0ff */
[----:B------:R-:W-:-:S04]  /*52e0*/  IMAD.X R13, RZ, RZ, R17, P1 ;  /* 0x000000ffff0d7224 */ /* 0x000fc800008e0611 */
[----:B------:R-:W-:-:S04]  /*52f0*/  IMAD.WIDE.U32 R4, R13, UR4, RZ ;  /* 0x000000040d047c25 */ /* 0x000fc8000f8e00ff */
[----:B------:R-:W-:-:S04]  /*5300*/  IMAD.WIDE.U32 R4, P1, R3, UR5, R4 ;  /* 0x0000000503047c25 */ /* 0x000fc8000f820004 */
[----:B------:R-:W-:-:S04]  /*5310*/  IMAD.WIDE.U32 R2, R3, UR4, RZ ;  /* 0x0000000403027c25 */ /* 0x000fc8000f8e00ff */
[----:B------:R-:W-:Y:S01]  /*5320*/  IMAD.MOV.U32 R2, RZ, RZ, R5 ;  /* 0x000000ffff027224 */ /* 0x000fe200078e0005 */
[----:B------:R-:W-:Y:S01]  /*5330*/  IADD3 RZ, P3, R3, R4, RZ ;  /* 0x0000000403ff7210 */ /* 0x000fe20007f7e0ff */
[----:B------:R-:W-:-:S04]  /*5340*/  IMAD.X R3, RZ, RZ, RZ, P1 ;  /* 0x000000ffff037224 */ /* 0x000fc800008e06ff */
[----:B------:R-:W-:-:S08]  /*5350*/  IMAD.WIDE.U32.X R2, R13, UR5, R2, P3 ;  /* 0x000000050d027c25 */ /* 0x000fd000098e0402 */
.L_x_110:
[--C-:B------:R-:W-:Y:S01]  /*5360*/  SHF.R.U64 R10, R2, UR7, R3.reuse ;  /* 0x00000007020a7c19 */ /* 0x100fe20008001203 */
[----:B------:R-:W0:Y:S01]  /*5370*/  F2I.U32.TRUNC.NTZ R14, R14 ;  /* 0x0000000e000e7305 */ /* 0x000e22000020f000 */
[----:B------:R-:W-:Y:S01]  /*5380*/  SHF.R.U32.HI R2, RZ, UR7, R3 ;  /* 0x00000007ff027c19 */ /* 0x000fe20008011603 */
[----:B------:R-:W-:Y:S01]  /*5390*/  ULDC.64 UR4, c[0x0][0x620] ;  /* 0x0001880000047ab9 */ /* 0x000fe20000000a00 */
[----:B------:R-:W-:Y:S01]  /*53a0*/  IADD3 R5, P1, RZ, -R10, RZ ;  /* 0x8000000aff057210 */ /* 0x000fe20007f3e0ff */
[----:B------:R-:W-:Y:S01]  /*53b0*/  IMAD.MOV.U32 R3, RZ, RZ, R17 ;  /* 0x000000ffff037224 */ /* 0x000fe200078e0011 */
[----:B------:R-:W-:-:S03]  /*53c0*/  ULDC.64 UR6, c[0x0][0x640] ;  /* 0x0001900000067ab9 */ /* 0x000fc60000000a00 */
[----:B------:R-:W-:Y:S01]  /*53d0*/  IMAD.X R2, RZ, RZ, ~R2, P1 ;  /* 0x000000ffff027224 */ /* 0x000fe200008e0e02 */
[----:B------:R-:W-:-:S03]  /*53e0*/  ISETP.NE.U32.AND P1, PT, RZ, UR6, PT ;  /* 0x00000006ff007c0c */ /* 0x000fc6000bf25070 */
[----:B------:R-:W-:Y:S01]  /*53f0*/  IMAD R4, R2, UR4, RZ ;  /* 0x0000000402047c24 */ /* 0x000fe2000f8e02ff */
[----:B------:R-:W-:Y:S01]  /*5400*/  ISETP.NE.AND.EX P1, PT, RZ, UR7, PT, P1 ;  /* 0x00000007ff007c0c */ /* 0x000fe2000bf25310 */
[----:B------:R-:W-:-:S04]  /*5410*/  IMAD.MOV.U32 R2, RZ, RZ, R18 ;  /* 0x000000ffff027224 */ /* 0x000fc800078e0012 */
[----:B------:R-:W-:Y:S01]  /*5420*/  IMAD.WIDE.U32 R2, R5, UR4, R2 ;  /* 0x0000000405027c25 */ /* 0x000fe2000f8e0002 */
[----:B------:R-:W-:-:S03]  /*5430*/  ULDC UR4, c[0x0][0x618] ;  /* 0x0001860000047ab9 */ /* 0x000fc60000000800 */
[----:B------:R-:W-:Y:S01]  /*5440*/  IMAD R5, R5, UR5, R4 ;  /* 0x0000000505057c24 */ /* 0x000fe2000f8e0204 */
[----:B------:R-:W-:Y:S01]  /*5450*/  ULDC UR5, c[0x0][0x154] ;  /* 0x0000550000057ab9 */ /* 0x000fe20000000800 */
[----:B0-----:R-:W-:Y:S02]  /*5460*/  IMAD.MOV R4, RZ, RZ, -R14 ;  /* 0x000000ffff047224 */ /* 0x001fe400078e0a0e */
[----:B------:R-:W0:Y:S01]  /*5470*/  LDC R14, c[0x0][0x148] ;  /* 0x00005200ff0e7b82 */ /* 0x000e220000000800 */
[----:B------:R-:W-:Y:S02]  /*5480*/  IMAD.IADD R3, R3, 0x1, R5 ;  /* 0x0000000103037824 */ /* 0x000fe400078e0205 */
[----:B-1----:R-:W-:Y:S01]  /*5490*/  IMAD R11, R12, R4, R11 ;  /* 0x000000040c0b7224 */ /* 0x002fe200078e020b */
[----:B------:R-:W-:Y:S02]  /*54a0*/  I2FP.F32.U32 R4, R9 ;  /* 0x0000000900047245 */ /* 0x000fe40000201000 */
[----:B------:R-:W-:-:S02]  /*54b0*/  SHF.R.U64 R12, R2, UR4, R3 ;  /* 0x00000004020c7c19 */ /* 0x000fc40008001203 */
[----:B------:R-:W-:Y:S01]  /*54c0*/  SHF.R.U32.HI R3, RZ, UR4, R3 ;  /* 0x00000004ff037c19 */ /* 0x000fe20008011603 */
[----:B------:R-:W-:Y:S01]  /*54d0*/  FMUL R4, R4, UR5 ;  /* 0x0000000504047c20 */ /* 0x000fe20008400000 */
[----:B------:R-:W-:Y:S02]  /*54e0*/  ULDC UR4, c[0x0][0x608] ;  /* 0x0001820000047ab9 */ /* 0x000fe40000000800 */
[--C-:B------:R-:W-:Y:S01]  /*54f0*/  SHF.R.U64 R15, R12, UR4, R3.reuse ;  /* 0x000000040c0f7c19 */ /* 0x100fe20008001203 */
[----:B------:R1:W2:Y:S01]  /*5500*/  F2I.U32.TRUNC.NTZ R20, R4 ;  /* 0x0000000400147305 */ /* 0x0002a2000020f000 */
[----:B------:R-:W-:Y:S01]  /*5510*/  SHF.R.U32.HI R2, RZ, UR4, R3 ;  /* 0x00000004ff027c19 */ /* 0x000fe20008011603 */
[----:B------:R-:W-:-:S03]  /*5520*/  ULDC UR4, c[0x0][0x658] ;  /* 0x0001960000047ab9 */ /* 0x000fc60000000800 */
[--C-:B------:R-:W-:Y:S02]  /*5530*/  SHF.R.U64 R13, R15, UR4, R2.reuse ;  /* 0x000000040f0d7c19 */ /* 0x100fe40008001202 */
[----:B------:R-:W-:-:S03]  /*5540*/  SHF.R.U32.HI R19, RZ, UR4, R2 ;  /* 0x00000004ff137c19 */ /* 0x000fc60008011602 */
[----:B------:R-:W-:Y:S02]  /*5550*/  IMAD.MOV.U32 R2, RZ, RZ, R13 ;  /* 0x000000ffff027224 */ /* 0x000fe400078e000d */
[----:B------:R-:W-:Y:S01]  /*5560*/  IMAD.MOV.U32 R3, RZ, RZ, R19 ;  /* 0x000000ffff037224 */ /* 0x000fe200078e0013 */
[----:B-1----:R-:W-:Y:S06]  /*5570*/  @!P1 BRA `(.L_x_111) ;  /* 0x0000000000289947 */ /* 0x002fec0003800000 */
        /* <DEDUP_REMOVED lines=10> */
.L_x_111:
[----:B------:R-:W1:Y:S01]  /*5620*/  LDC R4, c[0x0][0x65c] ;  /* 0x00019700ff047b82 */ /* 0x000e620000000800 */
[----:B------:R-:W-:Y:S01]  /*5630*/  ULDC UR4, c[0x0][0x648] ;  /* 0x0001920000047ab9 */ /* 0x000fe20000000800 */
[----:B------:R-:W-:Y:S01]  /*5640*/  LOP3.LUT R15, R15, UR16, RZ, 0xc0, !PT ;  /* 0x000000100f0f7c12 */ /* 0x000fe2000f8ec0ff */
[----:B--2---:R-:W-:Y:S01]  /*5650*/  IMAD.MOV R20, RZ, RZ, -R20 ;  /* 0x000000ffff147224 */ /* 0x004fe200078e0a14 */
[----:B------:R-:W-:Y:S01]  /*5660*/  SHF.R.U64 R2, R2, UR4, R3 ;  /* 0x0000000402027c19 */ /* 0x000fe20008001203 */
[----:B------:R-:W-:Y:S01]  /*5670*/  ULDC UR4, c[0x0][0x638] ;  /* 0x00018e0000047ab9 */ /* 0x000fe20000000800 */
[----:B------:R-:W-:Y:S01]  /*5680*/  LOP3.LUT R12, R12, UR15, RZ, 0xc0, !PT ;  /* 0x0000000f0c0c7c12 */ /* 0x000fe2000f8ec0ff */
[----:B------:R-:W-:Y:S01]  /*5690*/  ULDC UR5, c[0x0][0x610] ;  /* 0x0001840000057ab9 */ /* 0x000fe20000000800 */
[----:B------:R-:W-:Y:S01]  /*56a0*/  IMAD.MOV.U32 R3, RZ, RZ, 0x1 ;  /* 0x00000001ff037424 */ /* 0x000fe200078e00ff */
[----:B-1----:R-:W-:Y:S01]  /*56b0*/  ISETP.NE.AND P1, PT, R4, 0x1, PT ;  /* 0x000000010400780c */ /* 0x002fe20003f25270 */
[----:B------:R-:W-:-:S02]  /*56c0*/  IMAD.MOV R4, RZ, RZ, -R2 ;  /* 0x000000ffff047224 */ /* 0x000fc400078e0a02 */
[----:B------:R-:W-:Y:S02]  /*56d0*/  IMAD R2, R2, UR17, R15 ;  /* 0x0000001102027c24 */ /* 0x000fe4000f8e020f */
[----:B------:R-:W-:Y:S01]  /*56e0*/  IMAD R13, R4, UR4, R13 ;  /* 0x00000004040d7c24 */ /* 0x000fe2000f8e020d */
[----:B------:R-:W-:-:S07]  /*56f0*/  ULDC UR4, c[0x0][0x600] ;  /* 0x0001800000047ab9 */ /* 0x000fce0000000800 */
[----:B0-----:R-:W-:-:S04]  /*5700*/  @P1 IMAD R11, R14, R20, R9 ;  /* 0x000000140e0b1224 */ /* 0x001fc800078e0209 */
[----:B------:R-:W-:Y:S02]  /*5710*/  IMAD R11, R2, UR5, R11 ;  /* 0x00000005020b7c24 */ /* 0x000fe4000f8e020b */
[----:B------:R-:W-:-:S05]  /*5720*/  IMAD R2, R13, UR4, R12 ;  /* 0x000000040d027c24 */ /* 0x000fca000f8e020c */
[----:B------:R-:W-:Y:S02]  /*5730*/  SEL R22, R2, R11, !P1 ;  /* 0x0000000b02167207 */ /* 0x000fe40004800000 */
[----:B------:R-:W-:Y:S01]  /*5740*/  SEL R19, R11, R2, !P1 ;  /* 0x000000020b137207 */ /* 0x000fe20004800000 */
[----:B------:R-:W-:-:S07]  /*5750*/  IMAD.MOV.U32 R2, RZ, RZ, R10 ;  /* 0x000000ffff027224 */ /* 0x000fce00078e000a */
.L_x_109:
[----:B------:R-:W-:Y:S05]  /*5760*/  BSYNC B1 ;  /* 0x0000000000017941 */ /* 0x000fea0003800000 */
.L_x_108:
[----:B------:R-:W-:-:S13]  /*5770*/  LOP3.LUT P1, RZ, R3, 0xff, RZ, 0xc0, !PT ;  /* 0x000000ff03ff7812 */ /* 0x000fda000782c0ff */
[----:B------:R-:W-:Y:S05]  /*5780*/  @P1 BRA `(.L_x_112) ;  /* 0xfffffff400381947 */ /* 0x000fea000383ffff */
[----:B------:R-:W-:Y:S05]  /*5790*/  BSYNC B0 ;  /* 0x0000000000007941 */ /* 0x000fea0003800000 */
.L_x_100:
[----:B------:R-:W-:-:S03]  /*57a0*/  UMOV UR4, 0xffffffff ;  /* 0xffffffff00047882 */ /* 0x000fc60000000000 */
[----:B------:R-:W-:Y:S05]  /*57b0*/  BRA.DIV UR4, `(.L_x_113) ;  /* 0x0000001204a07947 */ /* 0x000fea000b800000 */
[----:B------:R-:W-:-:S13]  /*57c0*/  ELECT P6, URZ, PT ;  /* 0x00000000003f782f */ /* 0x000fda00038c0000 */
.L_x_153:
[----:B------:R-:W-:Y:S04]  /*57d0*/  BSSY B0, `(.L_x_114) ;  /* 0x0000103000007945 */ /* 0x000fe80003800000 */
[----:B------:R-:W-:Y:S05]  /*57e0*/  @!P6 BRA `(.L_x_115) ;  /* 0x000000100004e947 */ /* 0x000fea0003800000 */
[----:B------:R-:W-:-:S04]  /*57f0*/  LOP3.LUT R16, R16, 0x2, RZ, 0xfc, !PT ;  /* 0x0000000210107812 */ /* 0x000fc800078efcff */
[----:B------:R-:W-:-:S13]  /*5800*/  ISETP.NE.AND P0, PT, R16, 0x3, PT ;  /* 0x000000031000780c */ /* 0x000fda0003f05270 */
[----:B------:R-:W-:Y:S05]  /*5810*/  @!P0 BRA `(.L_x_116) ;  /* 0x0000000000048947 */ /* 0x000fea0003800000 */
[----:B------:R-:W-:Y:S01]  /*5820*/  BPT.TRAP 0x1 ;  /* 0x000000040000795c */ /* 0x000fe20000300000 */
.L_x_116:
[----:B------:R-:W0:Y:S01]  /*5830*/  S2R R3, SR_CgaCtaId ;  /* 0x0000000000037919 */ /* 0x000e220000008800 */
[----:B------:R-:W-:-:S04]  /*5840*/  MOV R2, 0x400 ;  /* 0x0000040000027802 */ /* 0x000fc80000000f00 */
[----:B0-----:R-:W-:Y:S02]  /*5850*/  LEA R3, R3, R2, 0x18 ;  /* 0x0000000203037211 */ /* 0x001fe400078ec0ff */
[----:B------:R-:W-:-:S03]  /*5860*/  SHF.L.U32 R2, R0, 0x1f, RZ ;  /* 0x0000001f00027819 */ /* 0x000fc600000006ff */
[----:B------:R-:W-:-:S04]  /*5870*/  VIADD R3, R3, 0xe0 ;  /* 0x000000e003037836 */ /* 0x000fc80000000000 */
[C---:B------:R-:W-:Y:S02]  /*5880*/  IMAD R7, R6.reuse, 0x8, R3 ;  /* 0x0000000806077824 */ /* 0x040fe400078e0203 */
[----:B------:R-:W-:Y:S02]  /*5890*/  VIADD R6, R6, 0x1 ;  /* 0x0000000106067836 */ /* 0x000fe40000000000 */
[----:B------:R-:W0:Y:S03]  /*58a0*/  SYNCS.PHASECHK.TRANS64.TRYWAIT P0, [R7+URZ], R2 ;  /* 0x00000002070075a7 */ /* 0x000e26000800017f */
[----:B------:R-:W-:-:S04]  /*58b0*/  ISETP.NE.AND P1, PT, R6, 0x1c, PT ;  /* 0x0000001c0600780c */ /* 0x000fc80003f25270 */
[----:B------:R-:W-:Y:S02]  /*58c0*/  SEL R5, RZ, 0x1, P1 ;  /* 0x00000001ff057807 */ /* 0x000fe40000800000 */
[----:B------:R-:W-:Y:S02]  /*58d0*/  SEL R6, R6, RZ, P1 ;  /* 0x000000ff06067207 */ /* 0x000fe40000800000 */
[----:B------:R-:W-:-:S03]  /*58e0*/  LOP3.LUT R5, R0, R5, RZ, 0x3c, !PT ;  /* 0x0000000500057212 */ /* 0x000fc600078e3cff */
[----:B------:R-:W-:Y:S01]  /*58f0*/  IMAD R9, R6, 0x8, R3 ;  /* 0x0000000806097824 */ /* 0x000fe200078e0203 */
[----:B------:R-:W-:Y:S01]  /*5900*/  SHF.L.U32 R4, R5, 0x1f, RZ ;  /* 0x0000001f05047819 */ /* 0x000fe200000006ff */
[----:B0-----:R-:W-:Y:S06]  /*5910*/  @!P0 BRA `(.L_x_117) ;  /* 0x0000001000688947 */ /* 0x001fec0003800000 */
.L_x_154:
[----:B------:R-:W1:Y:S01]  /*5920*/  SYNCS.PHASECHK.TRANS64.TRYWAIT P0, [R9+URZ], R4 ;  /* 0x00000004090075a7 */ /* 0x000e62000800017f */
[----:B------:R-:W-:-:S05]  /*5930*/  VIADD R0, R6, 0x1 ;  /* 0x0000000106007836 */ /* 0x000fca0000000000 */
[----:B------:R-:W-:-:S04]  /*5940*/  ISETP.NE.AND P1, PT, R0, 0x1c, PT ;  /* 0x0000001c0000780c */ /* 0x000fc80003f25270 */
[----:B0-----:R-:W-:Y:S02]  /*5950*/  SEL R2, RZ, 0x1, P1 ;  /* 0x00000001ff027807 */ /* 0x001fe40000800000 */
[----:B------:R-:W-:Y:S02]  /*5960*/  SEL R0, R0, RZ, P1 ;  /* 0x000000ff00007207 */ /* 0x000fe40000800000 */
[----:B------:R-:W-:-:S03]  /*5970*/  LOP3.LUT R7, R5, R2, RZ, 0x3c, !PT ;  /* 0x0000000205077212 */ /* 0x000fc600078e3cff */
[----:B------:R-:W-:Y:S01]  /*5980*/  IMAD R6, R0, 0x8, R3 ;  /* 0x0000000800067824 */ /* 0x000fe200078e0203 */
[----:B------:R-:W-:Y:S01]  /*5990*/  SHF.L.U32 R5, R7, 0x1f, RZ ;  /* 0x0000001f07057819 */ /* 0x000fe200000006ff */
[----:B-1----:R-:W-:Y:S06]  /*59a0*/  @!P0 BRA `(.L_x_118) ;  /* 0x0000001000588947 */ /* 0x002fec0003800000 */
.L_x_155:
[----:B------:R-:W1:Y:S01]  /*59b0*/  SYNCS.PHASECHK.TRANS64.TRYWAIT P0, [R6+URZ], R5 ;  /* 0x00000005060075a7 */ /* 0x000e62000800017f */
[----:B------:R-:W-:-:S05]  /*59c0*/  VIADD R0, R0, 0x1 ;  /* 0x0000000100007836 */ /* 0x000fca0000000000 */
[----:B------:R-:W-:-:S04]  /*59d0*/  ISETP.NE.AND P1, PT, R0, 0x1c, PT ;  /* 0x0000001c0000780c */ /* 0x000fc80003f25270 */
[----:B------:R-:W-:Y:S02]  /*59e0*/  SEL R2, RZ, 0x1, P1 ;  /* 0x00000001ff027807 */ /* 0x000fe40000800000 */
[----:B------:R-:W-:Y:S02]  /*59f0*/  SEL R0, R0, RZ, P1 ;  /* 0x000000ff00007207 */ /* 0x000fe40000800000 */
[----:B------:R-:W-:-:S03]  /*5a00*/  LOP3.LUT R7, R7, R2, RZ, 0x3c, !PT ;  /* 0x0000000207077212 */ /* 0x000fc600078e3cff */
[----:B0-----:R-:W-:Y:S01]  /*5a10*/  IMAD R9, R0, 0x8, R3 ;  /* 0x0000000800097824 */ /* 0x001fe200078e0203 */
[----:B------:R-:W-:Y:S01]  /*5a20*/  SHF.L.U32 R4, R7, 0x1f, RZ ;  /* 0x0000001f07047819 */ /* 0x000fe200000006ff */
[----:B-1----:R-:W-:Y:S06]  /*5a30*/  @!P0 BRA `(.L_x_119) ;  /* 0x0000001000488947 */ /* 0x002fec0003800000 */
.L_x_156:
        /* <DEDUP_REMOVED lines=9> */
.L_x_157:
        /* <DEDUP_REMOVED lines=9> */
.L_x_158:
        /* <DEDUP_REMOVED lines=9> */
.L_x_159:
        /* <DEDUP_REMOVED lines=9> */
.L_x_160:
        /* <DEDUP_REMOVED lines=9> */
.L_x_161:
        /* <DEDUP_REMOVED lines=9> */
.L_x_162:
        /* <DEDUP_REMOVED lines=9> */
.L_x_163:
        /* <DEDUP_REMOVED lines=9> */
.L_x_164:
        /* <DEDUP_REMOVED lines=9> */
.L_x_165:
        /* <DEDUP_REMOVED lines=9> */
.L_x_166:
        /* <DEDUP_REMOVED lines=9> */
.L_x_167:
        /* <DEDUP_REMOVED lines=9> */
.L_x_168:
        /* <DEDUP_REMOVED lines=9> */
.L_x_169:
        /* <DEDUP_REMOVED lines=9> */
.L_x_170:
        /* <DEDUP_REMOVED lines=9> */
.L_x_171:
        /* <DEDUP_REMOVED lines=9> */
.L_x_172:
        /* <DEDUP_REMOVED lines=9> */
.L_x_173:
        /* <DEDUP_REMOVED lines=9> */
.L_x_174:
        /* <DEDUP_REMOVED lines=9> */
.L_x_175:
        /* <DEDUP_REMOVED lines=9> */
.L_x_176:
        /* <DEDUP_REMOVED lines=9> */
.L_x_177:
        /* <DEDUP_REMOVED lines=9> */
.L_x_178:
        /* <DEDUP_REMOVED lines=9> */
.L_x_179:
[----:B------:R-:W1:Y:S01]  /*6730*/  SYNCS.PHASECHK.TRANS64.TRYWAIT P0, [R6+URZ], R5 ;  /* 0x00000005060075a7 */ /* 0x000e62000800017f */
[----:B------:R-:W-:-:S05]  /*6740*/  VIADD R0, R0, 0x1 ;  /* 0x0000000100007836 */ /* 0x000fca0000000000 */
[----:B------:R-:W-:-:S04]  /*6750*/  ISETP.NE.AND P1, PT, R0, 0x1c, PT ;  /* 0x0000001c0000780c */ /* 0x000fc80003f25270 */
[----:B------:R-:W-:Y:S02]  /*6760*/  SEL R2, RZ, 0x1, P1 ;  /* 0x00000001ff027807 */ /* 0x000fe40000800000 */
[----:B------:R-:W-:Y:S02]  /*6770*/  SEL R0, R0, RZ, P1 ;  /* 0x000000ff00007207 */ /* 0x000fe40000800000 */
[----:B------:R-:W-:Y:S01]  /*6780*/  LOP3.LUT R2, R7, R2, RZ, 0x3c, !PT ;  /* 0x0000000207027212 */ /* 0x000fe200078e3cff */
[----:B-1----:R-:W-:Y:S06]  /*6790*/  @!P0 BRA `(.L_x_143) ;  /* 0x0000000800d08947 */ /* 0x002fec0003800000 */
.L_x_180:
[----:B------:R-:W-:Y:S01]  /*67a0*/  IMAD R3, R0, 0x8, R3 ;  /* 0x0000000800037824 */ /* 0x000fe200078e0203 */
[----:B------:R-:W-:-:S07]  /*67b0*/  SHF.L.U32 R0, R2, 0x1f, RZ ;  /* 0x0000001f02007819 */ /* 0x000fce00000006ff */
.L_x_144:
[----:B--2---:R2:W3:Y:S02]  /*67c0*/  SYNCS.PHASECHK.TRANS64.TRYWAIT P0, [R3+URZ], R0 ;  /* 0x00000000030075a7 */ /* 0x0044e4000800017f */
[----:B---3--:R-:W-:Y:S05]  /*67d0*/  @!P0 NANOSLEEP.SYNCS 0x989680 ;  /* 0x009896800000895d */ /* 0x008fea0003900000 */
[----:B------:R-:W3:Y:S02]  /*67e0*/  @!P0 SYNCS.PHASECHK.TRANS64 P0, [R3+URZ], R0 ;  /* 0x00000000030085a7 */ /* 0x000ee4000800007f */
[----:B---3--:R-:W-:Y:S05]  /*67f0*/  @!P0 BRA `(.L_x_144) ;  /* 0xfffffffc00f08947 */ /* 0x008fea000383ffff */
.L_x_115:
[----:B------:R-:W-:Y:S05]  /*6800*/  BSYNC B0 ;  /* 0x0000000000007941 */ /* 0x000fea0003800000 */
.L_x_114:
[----:B------:R-:W-:Y:S05]  /*6810*/  EXIT ;  /* 0x000000000000794d */ /* 0x000fea0003800000 */
.L_x_16:
[----:B-1----:R1:W2:Y:S02]  /*6820*/  SYNCS.PHASECHK.TRANS64.TRYWAIT P0, [R63+URZ], R0 ;  /* 0x000000003f0075a7 */ /* 0x0022a4000800017f */
[----:B--2---:R-:W-:Y:S05]  /*6830*/  @!P0 NANOSLEEP.SYNCS 0x989680 ;  /* 0x009896800000895d */ /* 0x004fea0003900000 */
[----:B------:R-:W2:Y:S02]  /*6840*/  @!P0 SYNCS.PHASECHK.TRANS64 P0, [R63+URZ], R0 ;  /* 0x000000003f0085a7 */ /* 0x000ea4000800007f */
[----:B--2---:R-:W-:Y:S05]  /*6850*/  @!P0 BRA `(.L_x_16) ;  /* 0xfffffffc00f08947 */ /* 0x004fea000383ffff */
[----:B------:R-:W-:Y:S05]  /*6860*/  BRA `(.L_x_145) ;  /* 0xffffffac00f07947 */ /* 0x000fea000383ffff */
.L_x_21:
[----:B--2---:R2:W3:Y:S02]  /*6870*/  SYNCS.PHASECHK.TRANS64.TRYWAIT P1, [R3+URZ], R0 ;  /* 0x00000000030075a7 */ /* 0x0044e4000802017f */
[----:B---3--:R-:W-:Y:S05]  /*6880*/  @!P1 NANOSLEEP.SYNCS 0x989680 ;  /* 0x009896800000995d */ /* 0x008fea0003900000 */
[----:B------:R-:W3:Y:S02]  /*6890*/  @!P1 SYNCS.PHASECHK.TRANS64 P1, [R3+URZ], R0 ;  /* 0x00000000030095a7 */ /* 0x000ee4000802007f */
[----:B---3--:R-:W-:Y:S05]  /*68a0*/  @!P1 BRA `(.L_x_21) ;  /* 0xfffffffc00f09947 */ /* 0x008fea000383ffff */
[----:B------:R-:W-:Y:S05]  /*68b0*/  BRA `(.L_x_20) ;  /* 0xffffffb000547947 */ /* 0x000fea000383ffff */
.L_x_26:
[----:B--2---:R-:W-:-:S04]  /*68c0*/  IMAD.U32 R4, RZ, RZ, UR4 ;  /* 0x00000004ff047e24 */ /* 0x004fc8000f8e00ff */
[----:B------:R2:W3:Y:S03]  /*68d0*/  SYNCS.PHASECHK.TRANS64.TRYWAIT P1, [R4+URZ], R3 ;  /* 0x00000003040075a7 */ /* 0x0004e6000802017f */
[----:B---3--:R-:W-:Y:S05]  /*68e0*/  @!P1 NANOSLEEP.SYNCS 0x989680 ;  /* 0x009896800000995d */ /* 0x008fea0003900000 */
[----:B------:R-:W3:Y:S02]  /*68f0*/  @!P1 SYNCS.PHASECHK.TRANS64 P1, [R4+URZ], R3 ;  /* 0x00000003040095a7 */ /* 0x000ee4000802007f */
[----:B---3--:R-:W-:Y:S05]  /*6900*/  @!P1 BRA `(.L_x_26) ;  /* 0xfffffffc00ec9947 */ /* 0x008fea000383ffff */
[----:B------:R-:W-:Y:S05]  /*6910*/  BRA `(.L_x_25) ;  /* 0xffffffb000cc7947 */ /* 0x000fea000383ffff */
.L_x_32:
[----:B---3--:R3:W4:Y:S02]  /*6920*/  SYNCS.PHASECHK.TRANS64.TRYWAIT P0, [R63+URZ+0x10], R0 ;  /* 0x000010003f0075a7 */ /* 0x008724000800017f */
[----:B----4-:R-:W-:Y:S05]  /*6930*/  @!P0 NANOSLEEP.SYNCS 0x989680 ;  /* 0x009896800000895d */ /* 0x010fea0003900000 */
[----:B------:R-:W4:Y:S02]  /*6940*/  @!P0 SYNCS.PHASECHK.TRANS64 P0, [R63+URZ+0x10], R0 ;  /* 0x000010003f0085a7 */ /* 0x000f24000800007f */
[----:B----4-:R-:W-:Y:S05]  /*6950*/  @!P0 BRA `(.L_x_32) ;  /* 0xfffffffc00f08947 */ /* 0x010fea000383ffff */
[----:B------:R-:W-:Y:S05]  /*6960*/  BRA `(.L_x_146) ;  /* 0xffffffb400c47947 */ /* 0x000fea000383ffff */
.L_x_101:
[----:B------:R-:W-:Y:S01]  /*6970*/  BSSY B1, `(.L_x_147) ;  /* 0x0000006000017945 */ /* 0x000fe20003800000 */
[----:B------:R-:W-:-:S07]  /*6980*/  IMAD.MOV.U32 R15, RZ, RZ, -0x1 ;  /* 0xffffffffff0f7424 */ /* 0x000fce00078e00ff */
[----:B-----5:R-:W-:Y:S05]  /*6990*/  WARPSYNC.COLLECTIVE R15, `(.L_x_148) ;  /* 0x000000000f0c7348 */ /* 0x020fea0003c00000 */
[----:B------:R-:W-:Y:S02]  /*69a0*/  ELECT P6, UR62, PT ;  /* 0x00000000003e782f */ /* 0x000fe400038c0000 */
[----:B------:R-:W-:Y:S01]  /*69b0*/  MOV R14, UR62 ;  /* 0x0000003e000e7c02 */ /* 0x000fe20008000f00 */
[----:B-----5:R-:W-:Y:S10]  /*69c0*/  ENDCOLLECTIVE ;  /* 0x000000000000791b */ /* 0x020ff40003800000 */
.L_x_148:
[----:B------:R-:W-:Y:S05]  /*69d0*/  BSYNC B1 ;  /* 0x0000000000017941 */ /* 0x000fea0003800000 */
.L_x_147:
[----:B------:R-:W-:Y:S05]  /*69e0*/  BRA `(.L_x_149) ;  /* 0xffffffe000ac7947 */ /* 0x000fea000383ffff */
.L_x_104:
[----:B0-----:R0:W1:Y:S02]  /*69f0*/  SYNCS.PHASECHK.TRANS64.TRYWAIT P1, [R10+URZ+0xe0], R5 ;  /* 0x0000e0050a0075a7 */ /* 0x001064000802017f */
[----:B-1----:R-:W-:Y:S05]  /*6a00*/  @!P1 NANOSLEEP.SYNCS 0x989680 ;  /* 0x009896800000995d */ /* 0x002fea0003900000 */
[----:B------:R-:W1:Y:S02]  /*6a10*/  @!P1 SYNCS.PHASECHK.TRANS64 P1, [R10+URZ+0xe0], R5 ;  /* 0x0000e0050a0095a7 */ /* 0x000e64000802007f */
[----:B-1----:R-:W-:Y:S05]  /*6a20*/  @!P1 BRA `(.L_x_104) ;  /* 0xfffffffc00f09947 */ /* 0x002fea000383ffff */
[----:B------:R-:W-:Y:S05]  /*6a30*/  BRA `(.L_x_150) ;  /* 0xffffffe000e07947 */ /* 0x000fea000383ffff */
.L_x_113:
[----:B------:R-:W-:Y:S01]  /*6a40*/  BSSY B0, `(.L_x_151) ;  /* 0x0000006000007945 */ /* 0x000fe20003800000 */
[----:B------:R-:W-:-:S07]  /*6a50*/  IMAD.MOV.U32 R15, RZ, RZ, -0x1 ;  /* 0xffffffffff0f7424 */ /* 0x000fce00078e00ff */
[----:B-----5:R-:W-:Y:S05]  /*6a60*/  WARPSYNC.COLLECTIVE R15, `(.L_x_152) ;  /* 0x000000000f0c7348 */ /* 0x020fea0003c00000 */
[----:B------:R-:W-:Y:S02]  /*6a70*/  ELECT P6, UR62, PT ;  /* 0x00000000003e782f */ /* 0x000fe400038c0000 */
[----:B------:R-:W-:Y:S01]  /*6a80*/  MOV R14, UR62 ;  /* 0x0000003e000e7c02 */ /* 0x000fe20008000f00 */
[----:B-----5:R-:W-:Y:S10]  /*6a90*/  ENDCOLLECTIVE ;  /* 0x000000000000791b */ /* 0x020ff40003800000 */
.L_x_152:
[----:B------:R-:W-:Y:S05]  /*6aa0*/  BSYNC B0 ;  /* 0x0000000000007941 */ /* 0x000fea0003800000 */
.L_x_151:
[----:B------:R-:W-:Y:S05]  /*6ab0*/  BRA `(.L_x_153) ;  /* 0xffffffec00447947 */ /* 0x000fea000383ffff */
.L_x_117:
[----:B0-----:R0:W1:Y:S02]  /*6ac0*/  SYNCS.PHASECHK.TRANS64.TRYWAIT P0, [R7+URZ], R2 ;  /* 0x00000002070075a7 */ /* 0x001064000800017f */
[----:B-1----:R-:W-:Y:S05]  /*6ad0*/  @!P0 NANOSLEEP.SYNCS 0x989680 ;  /* 0x009896800000895d */ /* 0x002fea0003900000 */
[----:B------:R-:W1:Y:S02]  /*6ae0*/  @!P0 SYNCS.PHASECHK.TRANS64 P0, [R7+URZ], R2 ;  /* 0x00000002070085a7 */ /* 0x000e64000800007f */
[----:B-1----:R-:W-:Y:S05]  /*6af0*/  @!P0 BRA `(.L_x_117) ;  /* 0xfffffffc00f08947 */ /* 0x002fea000383ffff */
[----:B------:R-:W-:Y:S05]  /*6b00*/  BRA `(.L_x_154) ;  /* 0xffffffec00847947 */ /* 0x000fea000383ffff */
.L_x_118:
[----:B0-----:R0:W1:Y:S02]  /*6b10*/  SYNCS.PHASECHK.TRANS64.TRYWAIT P0, [R9+URZ], R4 ;  /* 0x00000004090075a7 */ /* 0x001064000800017f */
[----:B-1----:R-:W-:Y:S05]  /*6b20*/  @!P0 NANOSLEEP.SYNCS 0x989680 ;  /* 0x009896800000895d */ /* 0x002fea0003900000 */
[----:B------:R-:W1:Y:S02]  /*6b30*/  @!P0 SYNCS.PHASECHK.TRANS64 P0, [R9+URZ], R4 ;  /* 0x00000004090085a7 */ /* 0x000e64000800007f */
[----:B-1----:R-:W-:Y:S05]  /*6b40*/  @!P0 BRA `(.L_x_118) ;  /* 0xfffffffc00f08947 */ /* 0x002fea000383ffff */
[----:B------:R-:W-:Y:S05]  /*6b50*/  BRA `(.L_x_155) ;  /* 0xffffffec00947947 */ /* 0x000fea000383ffff */
.L_x_119:
[----:B0-----:R0:W1:Y:S02]  /*6b60*/  SYNCS.PHASECHK.TRANS64.TRYWAIT P0, [R6+URZ], R5 ;  /* 0x00000005060075a7 */ /* 0x001064000800017f */
[----:B-1----:R-:W-:Y:S05]  /*6b70*/  @!P0 NANOSLEEP.SYNCS 0x989680 ;  /* 0x009896800000895d */ /* 0x002fea0003900000 */
[----:B------:R-:W1:Y:S02]  /*6b80*/  @!P0 SYNCS.PHASECHK.TRANS64 P0, [R6+URZ], R5 ;  /* 0x00000005060085a7 */ /* 0x000e64000800007f */
[----:B-1----:R-:W-:Y:S05]  /*6b90*/  @!P0 BRA `(.L_x_119) ;  /* 0xfffffffc00f08947 */ /* 0x002fea000383ffff */
[----:B------:R-:W-:Y:S05]  /*6ba0*/  BRA `(.L_x_156) ;  /* 0xffffffec00a47947 */ /* 0x000fea000383ffff */
.L_x_120:
[----:B0-----:R0:W1:Y:S02]  /*6bb0*/  SYNCS.PHASECHK.TRANS64.TRYWAIT P0, [R9+URZ], R4 ;  /* 0x00000004090075a7 */ /* 0x001064000800017f */
[----:B-1----:R-:W-:Y:S05]  /*6bc0*/  @!P0 NANOSLEEP.SYNCS 0x989680 ;  /* 0x009896800000895d */ /* 0x002fea0003900000 */
[----:B------:R-:W1:Y:S02]  /*6bd0*/  @!P0 SYNCS.PHASECHK.TRANS64 P0, [R9+URZ], R4 ;  /* 0x00000004090085a7 */ /* 0x000e64000800007f */
[----:B-1----:R-:W-:Y:S05]  /*6be0*/  @!P0 BRA `(.L_x_120) ;  /* 0xfffffffc00f08947 */ /* 0x002fea000383ffff */
[----:B------:R-:W-:Y:S05]  /*6bf0*/  BRA `(.L_x_157) ;  /* 0xffffffec00b47947 */ /* 0x000fea000383ffff */
.L_x_121:
[----:B0-----:R0:W1:Y:S02]  /*6c00*/  SYNCS.PHASECHK.TRANS64.TRYWAIT P0, [R6+URZ], R5 ;  /* 0x00000005060075a7 */ /* 0x001064000800017f */
[----:B-1----:R-:W-:Y:S05]  /*6c10*/  @!P0 NANOSLEEP.SYNCS 0x989680 ;  /* 0x009896800000895d */ /* 0x002fea0003900000 */
[----:B------:R-:W1:Y:S02]  /*6c20*/  @!P0 SYNCS.PHASECHK.TRANS64 P0, [R6+URZ], R5 ;  /* 0x00000005060085a7 */ /* 0x000e64000800007f */
[----:B-1----:R-:W-:Y:S05]  /*6c30*/  @!P0 BRA `(.L_x_121) ;  /* 0xfffffffc00f08947 */ /* 0x002fea000383ffff */
[----:B------:R-:W-:Y:S05]  /*6c40*/  BRA `(.L_x_158) ;  /* 0xffffffec00c47947 */ /* 0x000fea000383ffff */
.L_x_122:
[----:B0-----:R0:W1:Y:S02]  /*6c50*/  SYNCS.PHASECHK.TRANS64.TRYWAIT P0, [R9+URZ], R4 ;  /* 0x00000004090075a7 */ /* 0x001064000800017f */
[----:B-1----:R-:W-:Y:S05]  /*6c60*/  @!P0 NANOSLEEP.SYNCS 0x989680 ;  /* 0x009896800000895d */ /* 0x002fea0003900000 */
[----:B------:R-:W1:Y:S02]  /*6c70*/  @!P0 SYNCS.PHASECHK.TRANS64 P0, [R9+URZ], R4 ;  /* 0x00000004090085a7 */ /* 0x000e64000800007f */
[----:B-1----:R-:W-:Y:S05]  /*6c80*/  @!P0 BRA `(.L_x_122) ;  /* 0xfffffffc00f08947 */ /* 0x002fea000383ffff */
[----:B------:R-:W-:Y:S05]  /*6c90*/  BRA `(.L_x_159) ;  /* 0xffffffec00d47947 */ /* 0x000fea000383ffff */
.L_x_123:
[----:B0-----:R0:W1:Y:S02]  /*6ca0*/  SYNCS.PHASECHK.TRANS64.TRYWAIT P0, [R6+URZ], R5 ;  /* 0x00000005060075a7 */ /* 0x001064000800017f */
[----:B-1----:R-:W-:Y:S05]  /*6cb0*/  @!P0 NANOSLEEP.SYNCS 0x989680 ;  /* 0x009896800000895d */ /* 0x002fea0003900000 */
[----:B------:R-:W1:Y:S02]  /*6cc0*/  @!P0 SYNCS.PHASECHK.TRANS64 P0, [R6+URZ], R5 ;  /* 0x00000005060085a7 */ /* 0x000e64000800007f */
[----:B-1----:R-:W-:Y:S05]  /*6cd0*/  @!P0 BRA `(.L_x_123) ;  /* 0xfffffffc00f08947 */ /* 0x002fea000383ffff */
[----:B------:R-:W-:Y:S05]  /*6ce0*/  BRA `(.L_x_160) ;  /* 0xffffffec00e47947 */ /* 0x000fea000383ffff */
.L_x_124:
[----:B0-----:R0:W1:Y:S02]  /*6cf0*/  SYNCS.PHASECHK.TRANS64.TRYWAIT P0, [R9+URZ], R4 ;  /* 0x00000004090075a7 */ /* 0x001064000800017f */
[----:B-1----:R-:W-:Y:S05]  /*6d00*/  @!P0 NANOSLEEP.SYNCS 0x989680 ;  /* 0x009896800000895d */ /* 0x002fea0003900000 */
[----:B------:R-:W1:Y:S02]  /*6d10*/  @!P0 SYNCS.PHASECHK.TRANS64 P0, [R9+URZ], R4 ;  /* 0x00000004090085a7 */ /* 0x000e64000800007f */
[----:B-1----:R-:W-:Y:S05]  /*6d20*/  @!P0 BRA `(.L_x_124) ;  /* 0xfffffffc00f08947 */ /* 0x002fea000383ffff */
[----:B------:R-:W-:Y:S05]  /*6d30*/  BRA `(.L_x_161) ;  /* 0xffffffec00f47947 */ /* 0x000fea000383ffff */
.L_x_125:
[----:B0-----:R0:W1:Y:S02]  /*6d40*/  SYNCS.PHASECHK.TRANS64.TRYWAIT P0, [R6+URZ], R5 ;  /* 0x00000005060075a7 */ /* 0x001064000800017f */
[----:B-1----:R-:W-:Y:S05]  /*6d50*/  @!P0 NANOSLEEP.SYNCS 0x989680 ;  /* 0x009896800000895d */ /* 0x002fea0003900000 */
[----:B------:R-:W1:Y:S02]  /*6d60*/  @!P0 SYNCS.PHASECHK.TRANS64 P0, [R6+URZ], R5 ;  /* 0x00000005060085a7 */ /* 0x000e64000800007f */
[----:B-1----:R-:W-:Y:S05]  /*6d70*/  @!P0 BRA `(.L_x_125) ;  /* 0xfffffffc00f08947 */ /* 0x002fea000383ffff */
[----:B------:R-:W-:Y:S05]  /*6d80*/  BRA `(.L_x_162) ;  /* 0xfffffff000047947 */ /* 0x000fea000383ffff */
.L_x_126:
[----:B0-----:R0:W1:Y:S02]  /*6d90*/  SYNCS.PHASECHK.TRANS64.TRYWAIT P0, [R9+URZ], R4 ;  /* 0x00000004090075a7 */ /* 0x001064000800017f */
[----:B-1----:R-:W-:Y:S05]  /*6da0*/  @!P0 NANOSLEEP.SYNCS 0x989680 ;  /* 0x009896800000895d */ /* 0x002fea0003900000 */
[----:B------:R-:W1:Y:S02]  /*6db0*/  @!P0 SYNCS.PHASECHK.TRANS64 P0, [R9+URZ], R4 ;  /* 0x00000004090085a7 */ /* 0x000e64000800007f */
[----:B-1----:R-:W-:Y:S05]  /*6dc0*/  @!P0 BRA `(.L_x_126) ;  /* 0xfffffffc00f08947 */ /* 0x002fea000383ffff */
[----:B------:R-:W-:Y:S05]  /*6dd0*/  BRA `(.L_x_163) ;  /* 0xfffffff000147947 */ /* 0x000fea000383ffff */
.L_x_127:
[----:B0-----:R0:W1:Y:S02]  /*6de0*/  SYNCS.PHASECHK.TRANS64.TRYWAIT P0, [R6+URZ], R5 ;  /* 0x00000005060075a7 */ /* 0x001064000800017f */
[----:B-1----:R-:W-:Y:S05]  /*6df0*/  @!P0 NANOSLEEP.SYNCS 0x989680 ;  /* 0x009896800000895d */ /* 0x002fea0003900000 */
[----:B------:R-:W1:Y:S02]  /*6e00*/  @!P0 SYNCS.PHASECHK.TRANS64 P0, [R6+URZ], R5 ;  /* 0x00000005060085a7 */ /* 0x000e64000800007f */
[----:B-1----:R-:W-:Y:S05]  /*6e10*/  @!P0 BRA `(.L_x_127) ;  /* 0xfffffffc00f08947 */ /* 0x002fea000383ffff */
[----:B------:R-:W-:Y:S05]  /*6e20*/  BRA `(.L_x_164) ;  /* 0xfffffff000247947 */ /* 0x000fea000383ffff */
.L_x_128:
[----:B0-----:R0:W1:Y:S02]  /*6e30*/  SYNCS.PHASECHK.TRANS64.TRYWAIT P0, [R9+URZ], R4 ;  /* 0x00000004090075a7 */ /* 0x001064000800017f */
[----:B-1----:R-:W-:Y:S05]  /*6e40*/  @!P0 NANOSLEEP.SYNCS 0x989680 ;  /* 0x009896800000895d */ /* 0x002fea0003900000 */
[----:B------:R-:W1:Y:S02]  /*6e50*/  @!P0 SYNCS.PHASECHK.TRANS64 P0, [R9+URZ], R4 ;  /* 0x00000004090085a7 */ /* 0x000e64000800007f */
[----:B-1----:R-:W-:Y:S05]  /*6e60*/  @!P0 BRA `(.L_x_128) ;  /* 0xfffffffc00f08947 */ /* 0x002fea000383ffff */
[----:B------:R-:W-:Y:S05]  /*6e70*/  BRA `(.L_x_165) ;  /* 0xfffffff000347947 */ /* 0x000fea000383ffff */
.L_x_129:
[----:B0-----:R0:W1:Y:S02]  /*6e80*/  SYNCS.PHASECHK.TRANS64.TRYWAIT P0, [R6+URZ], R5 ;  /* 0x00000005060075a7 */ /* 0x001064000800017f */
[----:B-1----:R-:W-:Y:S05]  /*6e90*/  @!P0 NANOSLEEP.SYNCS 0x989680 ;  /* 0x009896800000895d */ /* 0x002fea0003900000 */
[----:B------:R-:W1:Y:S02]  /*6ea0*/  @!P0 SYNCS.PHASECHK.TRANS64 P0, [R6+URZ], R5 ;  /* 0x00000005060085a7 */ /* 0x000e64000800007f */
[----:B-1----:R-:W-:Y:S05]  /*6eb0*/  @!P0 BRA `(.L_x_129) ;  /* 0xfffffffc00f08947 */ /* 0x002fea000383ffff */
[----:B------:R-:W-:Y:S05]  /*6ec0*/  BRA `(.L_x_166) ;  /* 0xfffffff000447947 */ /* 0x000fea000383ffff */
.L_x_130:
[----:B0-----:R0:W1:Y:S02]  /*6ed0*/  SYNCS.PHASECHK.TRANS64.TRYWAIT P0, [R9+URZ], R4 ;  /* 0x00000004090075a7 */ /* 0x001064000800017f */
[----:B-1----:R-:W-:Y:S05]  /*6ee0*/  @!P0 NANOSLEEP.SYNCS 0x989680 ;  /* 0x009896800000895d */ /* 0x002fea0003900000 */
[----:B------:R-:W1:Y:S02]  /*6ef0*/  @!P0 SYNCS.PHASECHK.TRANS64 P0, [R9+URZ], R4 ;  /* 0x00000004090085a7 */ /* 0x000e64000800007f */
[----:B-1----:R-:W-:Y:S05]  /*6f00*/  @!P0 BRA `(.L_x_130) ;  /* 0xfffffffc00f08947 */ /* 0x002fea000383ffff */
[----:B------:R-:W-:Y:S05]  /*6f10*/  BRA `(.L_x_167) ;  /* 0xfffffff000547947 */ /* 0x000fea000383ffff */
.L_x_131:
[----:B0-----:R0:W1:Y:S02]  /*6f20*/  SYNCS.PHASECHK.TRANS64.TRYWAIT P0, [R6+URZ], R5 ;  /* 0x00000005060075a7 */ /* 0x001064000800017f */
[----:B-1----:R-:W-:Y:S05]  /*6f30*/  @!P0 NANOSLEEP.SYNCS 0x989680 ;  /* 0x009896800000895d */ /* 0x002fea0003900000 */
[----:B------:R-:W1:Y:S02]  /*6f40*/  @!P0 SYNCS.PHASECHK.TRANS64 P0, [R6+URZ], R5 ;  /* 0x00000005060085a7 */ /* 0x000e64000800007f */
[----:B-1----:R-:W-:Y:S05]  /*6f50*/  @!P0 BRA `(.L_x_131) ;  /* 0xfffffffc00f08947 */ /* 0x002fea000383ffff */
[----:B------:R-:W-:Y:S05]  /*6f60*/  BRA `(.L_x_168) ;  /* 0xfffffff000647947 */ /* 0x000fea000383ffff */
.L_x_132:
[----:B0-----:R0:W1:Y:S02]  /*6f70*/  SYNCS.PHASECHK.TRANS64.TRYWAIT P0, [R9+URZ], R4 ;  /* 0x00000004090075a7 */ /* 0x001064000800017f */
[----:B-1----:R-:W-:Y:S05]  /*6f80*/  @!P0 NANOSLEEP.SYNCS 0x989680 ;  /* 0x009896800000895d */ /* 0x002fea0003900000 */
[----:B------:R-:W1:Y:S02]  /*6f90*/  @!P0 SYNCS.PHASECHK.TRANS64 P0, [R9+URZ], R4 ;  /* 0x00000004090085a7 */ /* 0x000e64000800007f */
[----:B-1----:R-:W-:Y:S05]  /*6fa0*/  @!P0 BRA `(.L_x_132) ;  /* 0xfffffffc00f08947 */ /* 0x002fea000383ffff */
[----:B------:R-:W-:Y:S05]  /*6fb0*/  BRA `(.L_x_169) ;  /* 0xfffffff000747947 */ /* 0x000fea000383ffff */
.L_x_133:
[----:B0-----:R0:W1:Y:S02]  /*6fc0*/  SYNCS.PHASECHK.TRANS64.TRYWAIT P0, [R6+URZ], R5 ;  /* 0x00000005060075a7 */ /* 0x001064000800017f */
[----:B-1----:R-:W-:Y:S05]  /*6fd0*/  @!P0 NANOSLEEP.SYNCS 0x989680 ;  /* 0x009896800000895d */ /* 0x002fea0003900000 */
[----:B------:R-:W1:Y:S02]  /*6fe0*/  @!P0 SYNCS.PHASECHK.TRANS64 P0, [R6+URZ], R5 ;  /* 0x00000005060085a7 */ /* 0x000e64000800007f */
[----:B-1----:R-:W-:Y:S05]  /*6ff0*/  @!P0 BRA `(.L_x_133) ;  /* 0xfffffffc00f08947 */ /* 0x002fea000383ffff */
[----:B------:R-:W-:Y:S05]  /*7000*/  BRA `(.L_x_170) ;  /* 0xfffffff000847947 */ /* 0x000fea000383ffff */
.L_x_134:
[----:B0-----:R0:W1:Y:S02]  /*7010*/  SYNCS.PHASECHK.TRANS64.TRYWAIT P0, [R9+URZ], R4 ;  /* 0x00000004090075a7 */ /* 0x001064000800017f */
[----:B-1----:R-:W-:Y:S05]  /*7020*/  @!P0 NANOSLEEP.SYNCS 0x989680 ;  /* 0x009896800000895d */ /* 0x002fea0003900000 */
[----:B------:R-:W1:Y:S02]  /*7030*/  @!P0 SYNCS.PHASECHK.TRANS64 P0, [R9+URZ], R4 ;  /* 0x00000004090085a7 */ /* 0x000e64000800007f */
[----:B-1----:R-:W-:Y:S05]  /*7040*/  @!P0 BRA `(.L_x_134) ;  /* 0xfffffffc00f08947 */ /* 0x002fea000383ffff */
[----:B------:R-:W-:Y:S05]  /*7050*/  BRA `(.L_x_171) ;  /* 0xfffffff000947947 */ /* 0x000fea000383ffff */
.L_x_135:
[----:B0-----:R0:W1:Y:S02]  /*7060*/  SYNCS.PHASECHK.TRANS64.TRYWAIT P0, [R6+URZ], R5 ;  /* 0x00000005060075a7 */ /* 0x001064000800017f */
[----:B-1----:R-:W-:Y:S05]  /*7070*/  @!P0 NANOSLEEP.SYNCS 0x989680 ;  /* 0x009896800000895d */ /* 0x002fea0003900000 */
[----:B------:R-:W1:Y:S02]  /*7080*/  @!P0 SYNCS.PHASECHK.TRANS64 P0, [R6+URZ], R5 ;  /* 0x00000005060085a7 */ /* 0x000e64000800007f */
[----:B-1----:R-:W-:Y:S05]  /*7090*/  @!P0 BRA `(.L_x_135) ;  /* 0xfffffffc00f08947 */ /* 0x002fea000383ffff */
[----:B------:R-:W-:Y:S05]  /*70a0*/  BRA `(.L_x_172) ;  /* 0xfffffff000a47947 */ /* 0x000fea000383ffff */
.L_x_136:
[----:B0-----:R0:W1:Y:S02]  /*70b0*/  SYNCS.PHASECHK.TRANS64.TRYWAIT P0, [R9+URZ], R4 ;  /* 0x00000004090075a7 */ /* 0x001064000800017f */
[----:B-1----:R-:W-:Y:S05]  /*70c0*/  @!P0 NANOSLEEP.SYNCS 0x989680 ;  /* 0x009896800000895d */ /* 0x002fea0003900000 */
[----:B------:R-:W1:Y:S02]  /*70d0*/  @!P0 SYNCS.PHASECHK.TRANS64 P0, [R9+URZ], R4 ;  /* 0x00000004090085a7 */ /* 0x000e64000800007f */
[----:B-1----:R-:W-:Y:S05]  /*70e0*/  @!P0 BRA `(.L_x_136) ;  /* 0xfffffffc00f08947 */ /* 0x002fea000383ffff */
[----:B------:R-:W-:Y:S05]  /*70f0*/  BRA `(.L_x_173) ;  /* 0xfffffff000b47947 */ /* 0x000fea000383ffff */
.L_x_137:
[----:B0-----:R0:W1:Y:S02]  /*7100*/  SYNCS.PHASECHK.TRANS64.TRYWAIT P0, [R6+URZ], R5 ;  /* 0x00000005060075a7 */ /* 0x001064000800017f */
[----:B-1----:R-:W-:Y:S05]  /*7110*/  @!P0 NANOSLEEP.SYNCS 0x989680 ;  /* 0x009896800000895d */ /* 0x002fea0003900000 */
[----:B------:R-:W1:Y:S02]  /*7120*/  @!P0 SYNCS.PHASECHK.TRANS64 P0, [R6+URZ], R5 ;  /* 0x00000005060085a7 */ /* 0x000e64000800007f */
[----:B-1----:R-:W-:Y:S05]  /*7130*/  @!P0 BRA `(.L_x_137) ;  /* 0xfffffffc00f08947 */ /* 0x002fea000383ffff */
[----:B------:R-:W-:Y:S05]  /*7140*/  BRA `(.L_x_174) ;  /* 0xfffffff000c47947 */ /* 0x000fea000383ffff */
.L_x_138:
[----:B0-----:R0:W1:Y:S02]  /*7150*/  SYNCS.PHASECHK.TRANS64.TRYWAIT P0, [R9+URZ], R4 ;  /* 0x00000004090075a7 */ /* 0x001064000800017f */
[----:B-1----:R-:W-:Y:S05]  /*7160*/  @!P0 NANOSLEEP.SYNCS 0x989680 ;  /* 0x009896800000895d */ /* 0x002fea0003900000 */
[----:B------:R-:W1:Y:S02]  /*7170*/  @!P0 SYNCS.PHASECHK.TRANS64 P0, [R9+URZ], R4 ;  /* 0x00000004090085a7 */ /* 0x000e64000800007f */
[----:B-1----:R-:W-:Y:S05]  /*7180*/  @!P0 BRA `(.L_x_138) ;  /* 0xfffffffc00f08947 */ /* 0x002fea000383ffff */
[----:B------:R-:W-:Y:S05]  /*7190*/  BRA `(.L_x_175) ;  /* 0xfffffff000d47947 */ /* 0x000fea000383ffff */
.L_x_139:
[----:B0-----:R0:W1:Y:S02]  /*71a0*/  SYNCS.PHASECHK.TRANS64.TRYWAIT P0, [R6+URZ], R5 ;  /* 0x00000005060075a7 */ /* 0x001064000800017f */
[----:B-1----:R-:W-:Y:S05]  /*71b0*/  @!P0 NANOSLEEP.SYNCS 0x989680 ;  /* 0x009896800000895d */ /* 0x002fea0003900000 */
[----:B------:R-:W1:Y:S02]  /*71c0*/  @!P0 SYNCS.PHASECHK.TRANS64 P0, [R6+URZ], R5 ;  /* 0x00000005060085a7 */ /* 0x000e64000800007f */
[----:B-1----:R-:W-:Y:S05]  /*71d0*/  @!P0 BRA `(.L_x_139) ;  /* 0xfffffffc00f08947 */ /* 0x002fea000383ffff */
[----:B------:R-:W-:Y:S05]  /*71e0*/  BRA `(.L_x_176) ;  /* 0xfffffff000e47947 */ /* 0x000fea000383ffff */
.L_x_140:
[----:B0-----:R0:W1:Y:S02]  /*71f0*/  SYNCS.PHASECHK.TRANS64.TRYWAIT P0, [R9+URZ], R4 ;  /* 0x00000004090075a7 */ /* 0x001064000800017f */
[----:B-1----:R-:W-:Y:S05]  /*7200*/  @!P0 NANOSLEEP.SYNCS 0x989680 ;  /* 0x009896800000895d */ /* 0x002fea0003900000 */
[----:B------:R-:W1:Y:S02]  /*7210*/  @!P0 SYNCS.PHASECHK.TRANS64 P0, [R9+URZ], R4 ;  /* 0x00000004090085a7 */ /* 0x000e64000800007f */
[----:B-1----:R-:W-:Y:S05]  /*7220*/  @!P0 BRA `(.L_x_140) ;  /* 0xfffffffc00f08947 */ /* 0x002fea000383ffff */
[----:B------:R-:W-:Y:S05]  /*7230*/  BRA `(.L_x_177) ;  /* 0xfffffff000f47947 */ /* 0x000fea000383ffff */
.L_x_141:
[----:B0-----:R0:W1:Y:S02]  /*7240*/  SYNCS.PHASECHK.TRANS64.TRYWAIT P0, [R6+URZ], R5 ;  /* 0x00000005060075a7 */ /* 0x001064000800017f */
[----:B-1----:R-:W-:Y:S05]  /*7250*/  @!P0 NANOSLEEP.SYNCS 0x989680 ;  /* 0x009896800000895d */ /* 0x002fea0003900000 */
[----:B------:R-:W1:Y:S02]  /*7260*/  @!P0 SYNCS.PHASECHK.TRANS64 P0, [R6+URZ], R5 ;  /* 0x00000005060085a7 */ /* 0x000e64000800007f */
[----:B-1----:R-:W-:Y:S05]  /*7270*/  @!P0 BRA `(.L_x_141) ;  /* 0xfffffffc00f08947 */ /* 0x002fea000383ffff */
[----:B------:R-:W-:Y:S05]  /*7280*/  BRA `(.L_x_178) ;  /* 0xfffffff400047947 */ /* 0x000fea000383ffff */
.L_x_142:
[----:B0-----:R0:W1:Y:S02]  /*7290*/  SYNCS.PHASECHK.TRANS64.TRYWAIT P0, [R9+URZ], R4 ;  /* 0x00000004090075a7 */ /* 0x001064000800017f */
[----:B-1----:R-:W-:Y:S05]  /*72a0*/  @!P0 NANOSLEEP.SYNCS 0x989680 ;  /* 0x009896800000895d */ /* 0x002fea0003900000 */
[----:B------:R-:W1:Y:S02]  /*72b0*/  @!P0 SYNCS.PHASECHK.TRANS64 P0, [R9+URZ], R4 ;  /* 0x00000004090085a7 */ /* 0x000e64000800007f */
[----:B-1----:R-:W-:Y:S05]  /*72c0*/  @!P0 BRA `(.L_x_142) ;  /* 0xfffffffc00f08947 */ /* 0x002fea000383ffff */
[----:B------:R-:W-:Y:S05]  /*72d0*/  BRA `(.L_x_179) ;  /* 0xfffffff400147947 */ /* 0x000fea000383ffff */
.L_x_143:
[----:B-1----:R1:W2:Y:S02]  /*72e0*/  SYNCS.PHASECHK.TRANS64.TRYWAIT P0, [R6+URZ], R5 ;  /* 0x00000005060075a7 */ /* 0x0022a4000800017f */
[----:B--2---:R-:W-:Y:S05]  /*72f0*/  @!P0 NANOSLEEP.SYNCS 0x989680 ;  /* 0x009896800000895d */ /* 0x004fea0003900000 */
[----:B------:R-:W2:Y:S02]  /*7300*/  @!P0 SYNCS.PHASECHK.TRANS64 P0, [R6+URZ], R5 ;  /* 0x00000005060085a7 */ /* 0x000ea4000800007f */
[----:B--2---:R-:W-:Y:S05]  /*7310*/  @!P0 BRA `(.L_x_143) ;  /* 0xfffffffc00f08947 */ /* 0x004fea000383ffff */
[----:B------:R-:W-:Y:S05]  /*7320*/  BRA `(.L_x_180) ;  /* 0xfffffff4001c7947 */ /* 0x000fea000383ffff */
.L_x_181:
[----:B------:R-:W-:-:S00]  /*7330*/  BRA `(.L_x_181) ;  /* 0xfffffffc00fc7947 */ /* 0x000fc0000383ffff */
[----:B------:R-:W-:-:S00]  /*7340*/  NOP ;  /* 0x0000000000007918 */ /* 0x000fc00000000000 */
        /* <DEDUP_REMOVED lines=11> */
.L_x_182:


//--------------------- .nv.global.init           --------------------------
	.section	.nv.global.init,"aw",@progbits
.nv.global.init:
	.type		$str$22,@object
	.size		$str$22,($str$23 - $str$22)
$str$22:
        /*0000*/ 	.byte	0x6b, 0x5f, 0x74, 0x69, 0x6c, 0x65, 0x5f, 0x63, 0x6f, 0x75, 0x6e, 0x74, 0x20, 0x3e, 0x3d, 0x20
        /*0010*/ 	.byte	0x31, 0x00
	.type		$str$23,@object
	.size		$str$23,(__unnamed_1 - $str$23)
$str$23:
        /*0012*/ 	.byte	0x2f, 0x74, 0x6d, 0x70, 0x2f, 0x63, 0x75, 0x74, 0x6c, 0x61, 0x73, 0x73, 0x5f, 0x73, 0x77, 0x65
        /*0022*/ 	.byte	0x65, 0x70, 0x5f, 0x73, 0x72, 0x63, 0x2f, 0x69, 0x6e, 0x63, 0x6c, 0x75, 0x64, 0x65, 0x2f, 0x63
        /*0032*/ 	.byte	0x75, 0x74, 0x6c, 0x61, 0x73, 0x73, 0x2f, 0x67, 0x65, 0x6d, 0x6d, 0x2f, 0x63, 0x6f, 0x6c, 0x6c
        /*0042*/ 	.byte	0x65, 0x63, 0x74, 0x69, 0x76, 0x65, 0x2f, 0x73, 0x6d, 0x39, 0x30, 0x5f, 0x6d, 0x6d, 0x61, 0x5f
        /*0052*/ 	.byte	0x74, 0x6d, 0x61, 0x5f, 0x67, 0x6d, 0x6d, 0x61, 0x5f, 0x73, 0x73, 0x5f, 0x77, 0x61, 0x72, 0x70
        /*0062*/ 	.byte	0x73, 0x70, 0x65, 0x63, 0x69, 0x61, 0x6c, 0x69, 0x7a, 0x65, 0x64, 0x2e, 0x68, 0x70, 0x70, 0x00
	.type		__unnamed_1,@object
	.size		__unnamed_1,(.L_0 - __unnamed_1)
__unnamed_1:
        /*0072*/ 	.byte	0x76, 0x6f, 0x69, 0x64, 0x20, 0x63, 0x75, 0x74, 0x6c, 0x61, 0x73, 0x73, 0x3a, 0x3a, 0x67, 0x65
        /* <DEDUP_REMOVED lines=179> */
        /*0bb2*/ 	.byte	0x75, 0x74, 0x65, 0x3a, 0x3a, 0x69, 0x64, 0x65, 0x6e, 0x74, 0x69, 0x74, 0x79, 0x5d, 0x00
.L_0:


//--------------------- .nv.shared._ZN7cutlass13device_kernelINS_4gemm6kernel13GemmUniversalIN4cute5tupleIJiiiiEEENS1_10collective13CollectiveMmaINS1_34MainloopSm90TmaGmmaWarpSpecializedILi28ENS5_IJNS4_1CILi1EEESB_SB_EEENS1_32KernelTmaWarpSpecializedPingpongEEENS5_IJNSA_ILi64EEESF_NSA_ILi32EEEEEENS_10bfloat16_tENS5_IJlSB_lEEESI_SJ_NS4_8TiledMMAINS4_8MMA_AtomIJNS4_4SM904GMMA27MMA_64x64x16_F32BF16BF16_SSILNSN_5MajorE0ELSP_0ELNSN_7ScaleInE1ELSQ_1EEEEEENS4_6LayoutISC_NS5_IJNSA_ILi0EEESU_SU_EEEEENS5_IJNS4_10UnderscoreESX_SX_EEEEENS4_13SM90_TMA_LOADENS4_14ComposedLayoutINS4_7SwizzleILi2ELi4ELi3EEENS4_18smem_ptr_flag_bitsILi16EEENST_INS5_IJNSA_ILi8EEESG_EEENS5_IJSG_SB_EEEEEEEvNS4_8identityES10_S1A_vS1B_EENS_8epilogue10collective6detail29Sm90TmaWarpSpecializedAdapterINS1E_15DefaultEpilogueISI_SJ_SJ_NS1D_6thread17LinearCombinationISI_Li1EffLNS1I_9ScaleType4KindE0ELNS_15FloatRoundStyleE2ESI_EENS1_15EpilogueDefaultEEEEEvvEEEEvNT_6ParamsE --------------------------
	.section	.nv.shared._ZN7cutlass13device_kernelINS_4gemm6kernel13GemmUniversalIN4cute5tupleIJiiiiEEENS1_10collective13CollectiveMmaINS1_34MainloopSm90TmaGmmaWarpSpecializedILi28ENS5_IJNS4_1CILi1EEESB_SB_EEENS1_32KernelTmaWarpSpecializedPingpongEEENS5_IJNSA_ILi64EEESF_NSA_ILi32EEEEEENS_10bfloat16_tENS5_IJlSB_lEEESI_SJ_NS4_8TiledMMAINS4_8MMA_AtomIJNS4_4SM904GMMA27MMA_64x64x16_F32BF16BF16_SSILNSN_5MajorE0ELSP_0ELNSN_7ScaleInE1ELSQ_1EEEEEENS4_6LayoutISC_NS5_IJNSA_ILi0EEESU_SU_EEEEENS5_IJNS4_10UnderscoreESX_SX_EEEEENS4_13SM90_TMA_LOADENS4_14ComposedLayoutINS4_7SwizzleILi2ELi4ELi3EEENS4_18smem_ptr_flag_bitsILi16EEENST_INS5_IJNSA_ILi8EEESG_EEENS5_IJSG_SB_EEEEEEEvNS4_8identityES10_S1A_vS1B_EENS_8epilogue10collective6detail29Sm90TmaWarpSpecializedAdapterINS1E_15DefaultEpilogueISI_SJ_SJ_NS1D_6thread17LinearCombinationISI_Li1EffLNS1I_9ScaleType4KindE0ELNS_15FloatRoundStyleE2ESI_EENS1_15EpilogueDefaultEEEEEvvEEEEvNT_6ParamsE,"aw",@nobits
	.sectionflags	@""
	.align	16
	.zero		1024


//--------------------- .nv.shared.reserved.0     --------------------------
	.section	.nv.shared.reserved.0,"aw",@nobits
	.weak		__nv_reservedSMEM_offset_0_alias
	.size		__nv_reservedSMEM_offset_0_alias, 0, 0
	.other		__nv_reservedSMEM_offset_0_alias,@"STO_CUDA_RESERVED_SHARED STV_DEFAULT"
__nv_reservedSMEM_offset_0_alias:
	.zero		0


//--------------------- .nv.global                --------------------------
	.section	.nv.global,"aw",@nobits
.nv.global:
	.type		_ZN40_INTERNAL_16a6f30f_4_k_cu_e317dee4_282644cute1_E,@object
	.size		_ZN40_INTERNAL_16a6f30f_4_k_cu_e317dee4_282644cute1_E,(_ZN40_INTERNAL_16a6f30f_4_k_cu_e317dee4_282644cuda3std3__45__cpo6cbeginE - _ZN40_INTERNAL_16a6f30f_4_k_cu_e317dee4_282644cute1_E)
_ZN40_INTERNAL_16a6f30f_4_k_cu_e317dee4_282644cute1_E:
	.zero		1
	.type		_ZN40_INTERNAL_16a6f30f_4_k_cu_e317dee4_282644cuda3std3__45__cpo6cbeginE,@object
	.size		_ZN40_INTERNAL_16a6f30f_4_k_cu_e317dee4_282644cuda3std3__45__cpo6cbeginE,(_ZN40_INTERNAL_16a6f30f_4_k_cu_e317dee4_282644cuda3std3__48in_placeE - _ZN40_INTERNAL_16a6f30f_4_k_cu_e317dee4_282644cuda3std3__45__cpo6cbeginE)
_ZN40_INTERNAL_16a6f30f_4_k_cu_e317dee4_282644cuda3std3__45__cpo6cbeginE:
	.zero		1
	.type		_ZN40_INTERNAL_16a6f30f_4_k_cu_e317dee4_282644cuda3std3__48in_placeE,@object
	.size		_ZN40_INTERNAL_16a6f30f_4_k_cu_e317dee4_282644cuda3std3__48in_placeE,(_ZN40_INTERNAL_16a6f30f_4_k_cu_e317dee4_282644cuda3std6ranges3__45__cpo9iter_moveE - _ZN40_INTERNAL_16a6f30f_4_k_cu_e317dee4_282644cuda3std3__48in_placeE)
_ZN40_INTERNAL_16a6f30f_4_k_cu_e317dee4_282644cuda3std3__48in_placeE:
	.zero		1
	.type		_ZN40_INTERNAL_16a6f30f_4_k_cu_e317dee4_282644cuda3std6ranges3__45__cpo9iter_moveE,@object
	.size		_ZN40_INTERNAL_16a6f30f_4_k_cu_e317dee4_282644cuda3std6ranges3__45__cpo9iter_moveE,(_ZN40_INTERNAL_16a6f30f_4_k_cu_e317dee4_282644cuda3std3__45__cpo5beginE - _ZN40_INTERNAL_16a6f30f_4_k_cu_e317dee4_282644cuda3std6ranges3__45__cpo9iter_moveE)
_ZN40_INTERNAL_16a6f30f_4_k_cu_e317dee4_282644cuda3std6ranges3__45__cpo9iter_moveE:
	.zero		1
	.type		_ZN40_INTERNAL_16a6f30f_4_k_cu_e317dee4_282644cuda3std3__45__cpo5beginE,@object
	.size		_ZN40_INTERNAL_16a6f30f_4_k_cu_e317dee4_282644cuda3std3__45__cpo5beginE,(_ZN40_INTERNAL_16a6f30f_4_k_cu_e317dee4_282644cuda3std3__442_GLOBAL__N__16a6f30f_4_k_cu_e317dee4_282646ignoreE - _ZN40_INTERNAL_16a6f30f_4_k_cu_e317dee4_282644cuda3std3__45__cpo5beginE)
_ZN40_INTERNAL_16a6f30f_4_k_cu_e317dee4_282644cuda3std3__45__cpo5beginE:
	.zero		1
	.type		_ZN40_INTERNAL_16a6f30f_4_k_cu_e317dee4_282644cuda3std3__442_GLOBAL__N__16a6f30f_4_k_cu_e317dee4_282646ignoreE,@object
	.size		_ZN40_INTERNAL_16a6f30f_4_k_cu_e317dee4_282644cuda3std3__442_GLOBAL__N__16a6f30f_4_k_cu_e317dee4_282646ignoreE,(_ZN40_INTERNAL_16a6f30f_4_k_cu_e317dee4_282644cute7productE - _ZN40_INTERNAL_16a6f30f_4_k_cu_e317dee4_282644cuda3std3__442_GLOBAL__N__16a6f30f_4_k_cu_e317dee4_282646ignoreE)
_ZN40_INTERNAL_16a6f30f_4_k_cu_e317dee4_282644cuda3std3__442_GLOBAL__N__16a6f30f_4_k_cu_e317dee4_282646ignoreE:
	.zero		1
	.type		_ZN40_INTERNAL_16a6f30f_4_k_cu_e317dee4_282644cute7productE,@object
	.size		_ZN40_INTERNAL_16a6f30f_4_k_cu_e317dee4_282644cute7productE,(_ZN40_INTERNAL_16a6f30f_4_k_cu_e317dee4_282644cuda3std3__45__cpo3endE - _ZN40_INTERNAL_16a6f30f_4_k_cu_e317dee4_282644cute7productE)
_ZN40_INTERNAL_16a6f30f_4_k_cu_e317dee4_282644cute7productE:
	.zero		1
	.type		_ZN40_INTERNAL_16a6f30f_4_k_cu_e317dee4_282644cuda3std3__45__cpo3endE,@object
	.size		_ZN40_INTERNAL_16a6f30f_4_k_cu_e317dee4_282644cuda3std3__45__cpo3endE,(_ZN40_INTERNAL_16a6f30f_4_k_cu_e317dee4_282644cuda3std3__419piecewise_constructE - _ZN40_INTERNAL_16a6f30f_4_k_cu_e317dee4_282644cuda3std3__45__cpo3endE)
_ZN40_INTERNAL_16a6f30f_4_k_cu_e317dee4_282644cuda3std3__45__cpo3endE:
	.zero		1
	.type		_ZN40_INTERNAL_16a6f30f_4_k_cu_e317dee4_282644cuda3std3__419piecewise_constructE,@object
	.size		_ZN40_INTERNAL_16a6f30f_4_k_cu_e317dee4_282644cuda3std3__419piecewise_constructE,(_ZN40_INTERNAL_16a6f30f_4_k_cu_e317dee4_282644cuda3std3__45__cpo4cendE - _ZN40_INTERNAL_16a6f30f_4_k_cu_e317dee4_282644cuda3std3__419piecewise_constructE)
_ZN40_INTERNAL_16a6f30f_4_k_cu_e317dee4_282644cuda3std3__419piecewise_constructE:
	.zero		1
	.type		_ZN40_INTERNAL_16a6f30f_4_k_cu_e317dee4_282644cuda3std3__45__cpo4cendE,@object
	.size		_ZN40_INTERNAL_16a6f30f_4_k_cu_e317dee4_282644cuda3std3__45__cpo4cendE,(_ZN40_INTERNAL_16a6f30f_4_k_cu_e317dee4_282644cuda3std6ranges3__45__cpo4swapE - _ZN40_INTERNAL_16a6f30f_4_k_cu_e317dee4_282644cuda3std3__45__cpo4cendE)
_ZN40_INTERNAL_16a6f30f_4_k_cu_e317dee4_282644cuda3std3__45__cpo4cendE:
	.zero		1
	.type		_ZN40_INTERNAL_16a6f30f_4_k_cu_e317dee4_282644cuda3std6ranges3__45__cpo4swapE,@object
	.size		_ZN40_INTERNAL_16a6f30f_4_k_cu_e317dee4_282644cuda3std6ranges3__45__cpo4swapE,(.L_8 - _ZN40_INTERNAL_16a6f30f_4_k_cu_e317dee4_282644cuda3std6ranges3__45__cpo4swapE)
_ZN40_INTERNAL_16a6f30f_4_k_cu_e317dee4_282644cuda3std6ranges3__45__cpo4swapE:
	.zero		1
.L_8:


//--------------------- .nv.constant0._ZN7cutlass13device_kernelINS_4gemm6kernel13GemmUniversalIN4cute5tupleIJiiiiEEENS1_10collective13CollectiveMmaINS1_34MainloopSm90TmaGmmaWarpSpecializedILi28ENS5_IJNS4_1CILi1EEESB_SB_EEENS1_32KernelTmaWarpSpecializedPingpongEEENS5_IJNSA_ILi64EEESF_NSA_ILi32EEEEEENS_10bfloat16_tENS5_IJlSB_lEEESI_SJ_NS4_8TiledMMAINS4_8MMA_AtomIJNS4_4SM904GMMA27MMA_64x64x16_F32BF16BF16_SSILNSN_5MajorE0ELSP_0ELNSN_7ScaleInE1ELSQ_1EEEEEENS4_6LayoutISC_NS5_IJNSA_ILi0EEESU_SU_EEEEENS5_IJNS4_10UnderscoreESX_SX_EEEEENS4_13SM90_TMA_LOADENS4_14ComposedLayoutINS4_7SwizzleILi2ELi4ELi3EEENS4_18smem_ptr_flag_bitsILi16EEENST_INS5_IJNSA_ILi8EEESG_EEENS5_IJSG_SB_EEEEEEEvNS4_8identityES10_S1A_vS1B_EENS_8epilogue10collective6detail29Sm90TmaWarpSpecializedAdapterINS1E_15DefaultEpilogueISI_SJ_SJ_NS1D_6thread17LinearCombinationISI_Li1EffLNS1I_9ScaleType4KindE0ELNS_15FloatRoundStyleE2ESI_EENS1_15EpilogueDefaultEEEEEvvEEEEvNT_6ParamsE --------------------------
	.section	.nv.constant0._ZN7cutlass13device_kernelINS_4gemm6kernel13GemmUniversalIN4cute5tupleIJiiiiEEENS1_10collective13CollectiveMmaINS1_34MainloopSm90TmaGmmaWarpSpecializedILi28ENS5_IJNS4_1CILi1EEESB_SB_EEENS1_32KernelTmaWarpSpecializedPingpongEEENS5_IJNSA_ILi64EEESF_NSA_ILi32EEEEEENS_10bfloat16_tENS5_IJlSB_lEEESI_SJ_NS4_8TiledMMAINS4_8MMA_AtomIJNS4_4SM904GMMA27MMA_64x64x16_F32BF16BF16_SSILNSN_5MajorE0ELSP_0ELNSN_7ScaleInE1ELSQ_1EEEEEENS4_6LayoutISC_NS5_IJNSA_ILi0EEESU_SU_EEEEENS5_IJNS4_10UnderscoreESX_SX_EEEEENS4_13SM90_TMA_LOADENS4_14ComposedLayoutINS4_7SwizzleILi2ELi4ELi3EEENS4_18smem_ptr_flag_bitsILi16EEENST_INS5_IJNSA_ILi8EEESG_EEENS5_IJSG_SB_EEEEEEEvNS4_8identityES10_S1A_vS1B_EENS_8epilogue10collective6detail29Sm90TmaWarpSpecializedAdapterINS1E_15DefaultEpilogueISI_SJ_SJ_NS1D_6thread17LinearCombinationISI_Li1EffLNS1I_9ScaleType4KindE0ELNS_15FloatRoundStyleE2ESI_EENS1_15EpilogueDefaultEEEEEvvEEEEvNT_6ParamsE,"a",@progbits
	.sectionflags	@""
	.align	4
.nv.constant0._ZN7cutlass13device_kernelINS_4gemm6kernel13GemmUniversalIN4cute5tupleIJiiiiEEENS1_10collective13CollectiveMmaINS1_34MainloopSm90TmaGmmaWarpSpecializedILi28ENS5_IJNS4_1CILi1EEESB_SB_EEENS1_32KernelTmaWarpSpecializedPingpongEEENS5_IJNSA_ILi64EEESF_NSA_ILi32EEEEEENS_10bfloat16_tENS5_IJlSB_lEEESI_SJ_NS4_8TiledMMAINS4_8MMA_AtomIJNS4_4SM904GMMA27MMA_64x64x16_F32BF16BF16_SSILNSN_5MajorE0ELSP_0ELNSN_7ScaleInE1ELSQ_1EEEEEENS4_6LayoutISC_NS5_IJNSA_ILi0EEESU_SU_EEEEENS5_IJNS4_10UnderscoreESX_SX_EEEEENS4_13SM90_TMA_LOADENS4_14ComposedLayoutINS4_7SwizzleILi2ELi4ELi3EEENS4_18smem_ptr_flag_bitsILi16EEENST_INS5_IJNSA_ILi8EEESG_EEENS5_IJSG_SB_EEEEEEEvNS4_8identityES10_S1A_vS1B_EENS_8epilogue10collective6detail29Sm90TmaWarpSpecializedAdapterINS1E_15DefaultEpilogueISI_SJ_SJ_NS1D_6thread17LinearCombinationISI_Li1EffLNS1I_9ScaleType4KindE0ELNS_15FloatRoundStyleE2ESI_EENS1_15EpilogueDefaultEEEEEvvEEEEvNT_6ParamsE:
	.zero		1664


//--------------------- SYMBOLS --------------------------

	.type		.nv.reservedSmem.offset0,@object
	.size		.nv.reservedSmem.offset0,0x4
	.type		__assertfail,@function
